	.target	sm_100a

	.elftype	@"ET_EXEC"


//--------------------- .note.nv.tkinfo           --------------------------
	.section	.note.nv.tkinfo,"",@"SHT_NOTE"
	.sectionflags	@"SHF_NOTE_NV_TKINFO"
	.tkinfo
        /*0018*/ 	.word	0x00000081
        /*0030*/ 	.string	""
        /*0030*/ 	.string	"ptxas-blackwell"
        /*0030*/ 	.string	"Cuda compilation tools, release 12.9, V12.9.86"
        /*0030*/ 	.string	"Build cuda_12.9.r12.9/compiler.36037853_0"
        /*0030*/ 	.string	"-v  -suppress-debug-info  -lineinfo  -arch sm_100a "



//--------------------- .note.nv.cuver            --------------------------
	.section	.note.nv.cuver,"",@"SHT_NOTE"
	.sectionflags	@"SHF_NOTE_NV_CUVER"
        /*0018*/ 	.short	0x0001
        /*001a*/ 	.short	0x0064
        /*001c*/ 	.short	0x0001
        /*001e*/ 	.short	0x0000
        /*0020*/ 	.short	0x0001
        /*0022*/ 	.short	0x0000


//--------------------- .nv.info                  --------------------------
	.section	.nv.info,"",@"SHT_CUDA_INFO"
	.align	4


	//----- nvinfo : EIATTR_REGCOUNT
	.align		4
        /*0000*/ 	.byte	0x04, 0x2f
        /*0002*/ 	.short	(.L_4 - .L_3)
	.align		4
.L_3:
        /*0004*/ 	.word	index@(gluon_tcgen05)
        /*0008*/ 	.word	0x00000027


	//----- nvinfo : EIATTR_FRAME_SIZE
	.align		4
.L_4:
        /*000c*/ 	.byte	0x04, 0x11
        /*000e*/ 	.short	(.L_6 - .L_5)
	.align		4
.L_5:
        /*0010*/ 	.word	index@($__internal_2_$__cuda_sm10x_tcgen05_guardrail_trap_unallocated_columns_being_dealloced)
        /*0014*/ 	.word	0x00000000


	//----- nvinfo : EIATTR_FRAME_SIZE
	.align		4
.L_6:
        /*0018*/ 	.byte	0x04, 0x11
        /*001a*/ 	.short	(.L_8 - .L_7)
	.align		4
.L_7:
        /*001c*/ 	.word	index@($__internal_1_$__cuda_sm10x_tcgen05_guardrail_trap_phase_invalid_during_alloc)
        /*0020*/ 	.word	0x00000000


	//----- nvinfo : EIATTR_FRAME_SIZE
	.align		4
.L_8:
        /*0024*/ 	.byte	0x04, 0x11
        /*0026*/ 	.short	(.L_10 - .L_9)
	.align		4
.L_9:
        /*0028*/ 	.word	index@($__internal_0_$__cuda_sm10x_tcgen05_guardrail_trap_col_being_dealloced_not_returned_by_alloc)
        /*002c*/ 	.word	0x00000000


	//----- nvinfo : EIATTR_FRAME_SIZE
	.align		4
.L_10:
        /*0030*/ 	.byte	0x04, 0x11
        /*0032*/ 	.short	(.L_12 - .L_11)
	.align		4
.L_11:
        /*0034*/ 	.word	index@(gluon_tcgen05)
        /*0038*/ 	.word	0x00000000


	//----- nvinfo : EIATTR_MIN_STACK_SIZE
	.align		4
.L_12:
        /*003c*/ 	.byte	0x04, 0x12
        /*003e*/ 	.short	(.L_14 - .L_13)
	.align		4
.L_13:
        /*0040*/ 	.word	index@(gluon_tcgen05)
        /*0044*/ 	.word	0x00000000
.L_14:


//--------------------- .nv.info.gluon_tcgen05    --------------------------
	.section	.nv.info.gluon_tcgen05,"",@"SHT_CUDA_INFO"
	.sectionflags	@""
	.align	4


	//----- nvinfo : EIATTR_CUDA_API_VERSION
	.align		4
        /*0000*/ 	.byte	0x04, 0x37
        /*0002*/ 	.short	(.L_16 - .L_15)
.L_15:
        /*0004*/ 	.word	0x00000081


	//----- nvinfo : EIATTR_KPARAM_INFO
	.align		4
.L_16:
        /*0008*/ 	.byte	0x04, 0x17
        /*000a*/ 	.short	(.L_18 - .L_17)
.L_17:
        /*000c*/ 	.word	0x00000000
        /*0010*/ 	.short	0x000a
        /*0012*/ 	.short	0x0048
        /*0014*/ 	.byte	0x00, 0xf4, 0x21, 0x00


	//----- nvinfo : EIATTR_KPARAM_INFO
	.align		4
.L_18:
        /*0018*/ 	.byte	0x04, 0x17
        /*001a*/ 	.short	(.L_20 - .L_19)
.L_19:
        /*001c*/ 	.word	0x00000000
        /*0020*/ 	.short	0x0009
        /*0022*/ 	.short	0x0040
        /*0024*/ 	.byte	0x00, 0xf4, 0x21, 0x00


	//----- nvinfo : EIATTR_KPARAM_INFO
	.align		4
.L_20:
        /*0028*/ 	.byte	0x04, 0x17
        /*002a*/ 	.short	(.L_22 - .L_21)
.L_21:
        /*002c*/ 	.word	0x00000000
        /*0030*/ 	.short	0x0008
        /*0032*/ 	.short	0x0038
        /*0034*/ 	.byte	0x00, 0xf0, 0x21, 0x00


	//----- nvinfo : EIATTR_KPARAM_INFO
	.align		4
.L_22:
        /*0038*/ 	.byte	0x04, 0x17
        /*003a*/ 	.short	(.L_24 - .L_23)
.L_23:
        /*003c*/ 	.word	0x00000000
        /*0040*/ 	.short	0x0007
        /*0042*/ 	.short	0x0030
        /*0044*/ 	.byte	0x00, 0xf0, 0x21, 0x00


	//----- nvinfo : EIATTR_KPARAM_INFO
	.align		4
.L_24:
        /*0048*/ 	.byte	0x04, 0x17
        /*004a*/ 	.short	(.L_26 - .L_25)
.L_25:
        /*004c*/ 	.word	0x00000000
        /*0050*/ 	.short	0x0006
        /*0052*/ 	.short	0x0028
        /*0054*/ 	.byte	0x00, 0xf0, 0x21, 0x00


	//----- nvinfo : EIATTR_KPARAM_INFO
	.align		4
.L_26:
        /*0058*/ 	.byte	0x04, 0x17
        /*005a*/ 	.short	(.L_28 - .L_27)
.L_27:
        /*005c*/ 	.word	0x00000000
        /*0060*/ 	.short	0x0005
        /*0062*/ 	.short	0x0020
        /*0064*/ 	.byte	0x00, 0xf0, 0x11, 0x00


	//----- nvinfo : EIATTR_KPARAM_INFO
	.align		4
.L_28:
        /*0068*/ 	.byte	0x04, 0x17
        /*006a*/ 	.short	(.L_30 - .L_29)
.L_29:
        /*006c*/ 	.word	0x00000000
        /*0070*/ 	.short	0x0004
        /*0072*/ 	.short	0x001c
        /*0074*/ 	.byte	0x00, 0xf0, 0x11, 0x00


	//----- nvinfo : EIATTR_KPARAM_INFO
	.align		4
.L_30:
        /*0078*/ 	.byte	0x04, 0x17
        /*007a*/ 	.short	(.L_32 - .L_31)
.L_31:
        /*007c*/ 	.word	0x00000000
        /*0080*/ 	.short	0x0003
        /*0082*/ 	.short	0x0018
        /*0084*/ 	.byte	0x00, 0xf0, 0x11, 0x00


	//----- nvinfo : EIATTR_KPARAM_INFO
	.align		4
.L_32:
        /*0088*/ 	.byte	0x04, 0x17
        /*008a*/ 	.short	(.L_34 - .L_33)
.L_33:
        /*008c*/ 	.word	0x00000000
        /*0090*/ 	.short	0x0002
        /*0092*/ 	.short	0x0010
        /*0094*/ 	.byte	0x00, 0xf4, 0x21, 0x00


	//----- nvinfo : EIATTR_KPARAM_INFO
	.align		4
.L_34:
        /*0098*/ 	.byte	0x04, 0x17
        /*009a*/ 	.short	(.L_36 - .L_35)
.L_35:
        /*009c*/ 	.word	0x00000000
        /*00a0*/ 	.short	0x0001
        /*00a2*/ 	.short	0x0008
        /*00a4*/ 	.byte	0x00, 0xf4, 0x21, 0x00


	//----- nvinfo : EIATTR_KPARAM_INFO
	.align		4
.L_36:
        /*00a8*/ 	.byte	0x04, 0x17
        /*00aa*/ 	.short	(.L_38 - .L_37)
.L_37:
        /*00ac*/ 	.word	0x00000000
        /*00b0*/ 	.short	0x0000
        /*00b2*/ 	.short	0x0000
        /*00b4*/ 	.byte	0x00, 0xf4, 0x21, 0x00


	//----- nvinfo : EIATTR_AT_ENTRY_FRAGMENTS
	.align		4
.L_38:
        /*00b8*/ 	.byte	0x04, 0x4f
        /*00ba*/ 	.short	(.L_40 - .L_39)


	//   ....[0]....
.L_39:
        /*00bc*/ 	.word	0x00000004


	//----- nvinfo : EIATTR_RESERVED_SMEM_USED
	.align		4
.L_40:
        /*00c0*/ 	.byte	0x01, 0x41
	.zero		2


	//----- nvinfo : EIATTR_SPARSE_MMA_MASK
	.align		4
        /*00c4*/ 	.byte	0x03, 0x50
        /*00c6*/ 	.short	0x0000


	//----- nvinfo : EIATTR_TCGEN05_1CTA_USED
	.align		4
        /*00c8*/ 	.byte	0x01, 0x51
	.zero		2


	//----- nvinfo : EIATTR_MAXREG_COUNT
	.align		4
        /*00cc*/ 	.byte	0x03, 0x1b
        /*00ce*/ 	.short	0x00ff


	//----- nvinfo : EIATTR_NUM_BARRIERS
	.align		4
        /*00d0*/ 	.byte	0x02, 0x4c
        /*00d2*/ 	.byte	0x01
	.zero		1


	//----- nvinfo : EIATTR_INT_WARP_WIDE_INSTR_OFFSETS
	.align		4
        /*00d4*/ 	.byte	0x04, 0x31
        /*00d6*/ 	.short	(.L_42 - .L_41)


	//   ....[0]....
.L_41:
        /*00d8*/ 	.word	0x00001640


	//   ....[1]....
        /*00dc*/ 	.word	0x00001660


	//   ....[2]....
        /*00e0*/ 	.word	0x000016f0


	//   ....[3]....
        /*00e4*/ 	.word	0x000018a0


	//   ....[4]....
        /*00e8*/ 	.word	0x000018b0


	//   ....[5]....
        /*00ec*/ 	.word	0x00001910


	//   ....[6]....
        /*00f0*/ 	.word	0x00001920


	//   ....[7]....
        /*00f4*/ 	.word	0x00001b70


	//   ....[8]....
        /*00f8*/ 	.word	0x00001b80


	//   ....[9]....
        /*00fc*/ 	.word	0x00001d00


	//   ....[10]....
        /*0100*/ 	.word	0x00001d30


	//   ....[11]....
        /*0104*/ 	.word	0x00001d60


	//   ....[12]....
        /*0108*/ 	.word	0x00001d80


	//   ....[13]....
        /*010c*/ 	.word	0x00001fa0


	//   ....[14]....
        /*0110*/ 	.word	0x00001fb0


	//   ....[15]....
        /*0114*/ 	.word	0x000022d0


	//   ....[16]....
        /*0118*/ 	.word	0x000022e0


	//   ....[17]....
        /*011c*/ 	.word	0x00002620


	//   ....[18]....
        /*0120*/ 	.word	0x00002670


	//----- nvinfo : EIATTR_COOP_GROUP_MASK_REGIDS
	.align		4
.L_42:
        /*0124*/ 	.byte	0x04, 0x29
        /*0126*/ 	.short	(.L_44 - .L_43)


	//   ....[0]....
.L_43:
        /*0128*/ 	.word	0xffffffff


	//   ....[1]....
        /*012c*/ 	.word	0xffffffff


	//   ....[2]....
        /*0130*/ 	.word	0xffffffff


	//   ....[3]....
        /*0134*/ 	.word	0xffffffff


	//   ....[4]....
        /*0138*/ 	.word	0xffffffff


	//   ....[5]....
        /*013c*/ 	.word	0xffffffff


	//   ....[6]....
        /*0140*/ 	.word	0xffffffff


	//   ....[7]....
        /*0144*/ 	.word	0xffffffff


	//   ....[8]....
        /*0148*/ 	.word	0xffffffff


	//   ....[9]....
        /*014c*/ 	.word	0xffffffff


	//----- nvinfo : EIATTR_COOP_GROUP_INSTR_OFFSETS
	.align		4
.L_44:
        /*0150*/ 	.byte	0x04, 0x28
        /*0152*/ 	.short	(.L_46 - .L_45)


	//   ....[0]....
.L_45:
        /*0154*/ 	.word	0x00000050


	//   ....[1]....
        /*0158*/ 	.word	0x00000310


	//   ....[2]....
        /*015c*/ 	.word	0x000004f0


	//   ....[3]....
        /*0160*/ 	.word	0x000009a0


	//   ....[4]....
        /*0164*/ 	.word	0x00000ae0


	//   ....[5]....
        /*0168*/ 	.word	0x00000f50


	//   ....[6]....
        /*016c*/ 	.word	0x00001090


	//   ....[7]....
        /*0170*/ 	.word	0x000014e0


	//   ....[8]....
        /*0174*/ 	.word	0x000024b0


	//   ....[9]....
        /*0178*/ 	.word	0x00002720


	//----- nvinfo : EIATTR_VRC_CTA_INIT_COUNT
	.align		4
.L_46:
        /*017c*/ 	.byte	0x02, 0x4a
        /*017e*/ 	.byte	0x80
	.zero		1


	//----- nvinfo : EIATTR_MBARRIER_INSTR_OFFSETS
	.align		4
        /*0180*/ 	.byte	0x04, 0x39
        /*0182*/ 	.short	(.L_48 - .L_47)


	//   ....[0]....
.L_47:
        /*0184*/ 	.word	0x00001710
        /*0188*/ 	.word	0x000000ff
        /*018c*/ 	.word	0x00006000
        /*0190*/ 	.short	0x0100
        /*0192*/ 	.byte	0x08
	.zero		1


	//   ....[1]....
        /*0194*/ 	.word	0x00001720
        /*0198*/ 	.word	0x000000ff
        /*019c*/ 	.word	0x00006010
        /*01a0*/ 	.short	0x0100
        /*01a2*/ 	.byte	0x08
	.zero		1


	//   ....[2]....
        /*01a4*/ 	.word	0x000017d0
        /*01a8*/ 	.word	0x000000ff
        /*01ac*/ 	.word	0x00006008
        /*01b0*/ 	.short	0x0100
        /*01b2*/ 	.byte	0x08
	.zero		1


	//   ....[3]....
        /*01b4*/ 	.word	0x000017e0
        /*01b8*/ 	.word	0x000000ff
        /*01bc*/ 	.word	0x00006018
        /*01c0*/ 	.short	0x0100
        /*01c2*/ 	.byte	0x08
	.zero		1


	//   ....[4]....
        /*01c4*/ 	.word	0x000019b0
        /*01c8*/ 	.word	0x000000ff
        /*01cc*/ 	.word	0x00006000
        /*01d0*/ 	.short	0x010a
        /*01d2*/ 	.byte	0x08
	.zero		1


	//   ....[5]....
        /*01d4*/ 	.word	0x00001bd0
        /*01d8*/ 	.word	0x000000ff
        /*01dc*/ 	.word	0x00006010
        /*01e0*/ 	.short	0x010a
        /*01e2*/ 	.byte	0x08
	.zero		1


	//   ....[6]....
        /*01e4*/ 	.word	0x00001e00
        /*01e8*/ 	.word	0x000000ff
        /*01ec*/ 	.word	0x00006000
        /*01f0*/ 	.short	0x010a
        /*01f2*/ 	.byte	0x1c
	.zero		1


	//   ....[7]....
        /*01f4*/ 	.word	0x00001ff0
        /*01f8*/ 	.word	0x000000ff
        /*01fc*/ 	.word	0x00006010
        /*0200*/ 	.short	0x010a
        /*0202*/ 	.byte	0x1c
	.zero		1


	//   ....[8]....
        /*0204*/ 	.word	0x000020f0
        /*0208*/ 	.word	0x000000ff
        /*020c*/ 	.word	0x00006000
        /*0210*/ 	.short	0x0108
        /*0212*/ 	.byte	0x08
	.zero		1


	//   ....[9]....
        /*0214*/ 	.word	0x00002100
        /*0218*/ 	.word	0x000000ff
        /*021c*/ 	.word	0x00006010
        /*0220*/ 	.short	0x0108
        /*0222*/ 	.byte	0x08
	.zero		1


	//   ....[10]....
        /*0224*/ 	.word	0x00002150
        /*0228*/ 	.word	0x000000ff
        /*022c*/ 	.word	0x00006008
        /*0230*/ 	.short	0x0108
        /*0232*/ 	.byte	0x08
	.zero		1


	//   ....[11]....
        /*0234*/ 	.word	0x00002160
        /*0238*/ 	.word	0x000000ff
        /*023c*/ 	.word	0x00006018
        /*0240*/ 	.short	0x0108
        /*0242*/ 	.byte	0x08
	.zero		1


	//   ....[12]....
        /*0244*/ 	.word	0x00002740
        /*0248*/ 	.word	0x000000ff
        /*024c*/ 	.word	0x00006000
        /*0250*/ 	.short	0x010a
        /*0252*/ 	.byte	0x08
	.zero		1


	//   ....[13]....
        /*0254*/ 	.word	0x00002770
        /*0258*/ 	.word	0x000000ff
        /*025c*/ 	.word	0x00006010
        /*0260*/ 	.short	0x010a
        /*0262*/ 	.byte	0x08
	.zero		1


	//   ....[14]....
        /*0264*/ 	.word	0x000027a0
        /*0268*/ 	.word	0x000000ff
        /*026c*/ 	.word	0x00006000
        /*0270*/ 	.short	0x010a
        /*0272*/ 	.byte	0x1c
	.zero		1


	//   ....[15]....
        /*0274*/ 	.word	0x000027d0
        /*0278*/ 	.word	0x000000ff
        /*027c*/ 	.word	0x00006010
        /*0280*/ 	.short	0x010a
        /*0282*/ 	.byte	0x1c
	.zero		1


	//----- nvinfo : EIATTR_NUM_MBARRIERS
	.align		4
.L_48:
        /*0284*/ 	.byte	0x03, 0x38
        /*0286*/ 	.short	0x0004


	//----- nvinfo : EIATTR_EXIT_INSTR_OFFSETS
	.align		4
        /*0288*/ 	.byte	0x04, 0x1c
        /*028a*/ 	.short	(.L_50 - .L_49)


	//   ....[0]....
.L_49:
        /*028c*/ 	.word	0x00002730


	//----- nvinfo : EIATTR_REQNTID
	.align		4
.L_50:
        /*0290*/ 	.byte	0x04, 0x10
        /*0292*/ 	.short	(.L_52 - .L_51)
.L_51:
        /*0294*/ 	.word	0x00000100
        /*0298*/ 	.word	0x00000001
        /*029c*/ 	.word	0x00000001


	//----- nvinfo : EIATTR_CRS_STACK_SIZE
	.align		4
.L_52:
        /*02a0*/ 	.byte	0x04, 0x1e
        /*02a2*/ 	.short	(.L_54 - .L_53)
.L_53:
        /*02a4*/ 	.word	0x00000000


	//----- nvinfo : EIATTR_CBANK_PARAM_SIZE
	.align		4
.L_54:
        /*02a8*/ 	.byte	0x03, 0x19
        /*02aa*/ 	.short	0x0050


	//----- nvinfo : EIATTR_PARAM_CBANK
	.align		4
        /*02ac*/ 	.byte	0x04, 0x0a
        /*02ae*/ 	.short	(.L_56 - .L_55)
	.align		4
.L_55:
        /*02b0*/ 	.word	index@(.nv.constant0.gluon_tcgen05)
        /*02b4*/ 	.short	0x0380
        /*02b6*/ 	.short	0x0050


	//----- nvinfo : EIATTR_SW_WAR
	.align		4
.L_56:
        /*02b8*/ 	.byte	0x04, 0x36
        /*02ba*/ 	.short	(.L_58 - .L_57)
.L_57:
        /*02bc*/ 	.word	0x00000008
.L_58:


//--------------------- .nv.compat                --------------------------
	.section	.nv.compat,"",@"SHT_CUDA_COMPAT_INFO"
	.align	4
        /*0000*/ 	.byte	0x02, 0x02, 0x02, 0x00, 0x02, 0x05, 0x05, 0x00, 0x02, 0x03, 0x03, 0x00, 0x02, 0x06, 0x01, 0x00


//--------------------- .nv.callgraph             --------------------------
	.section	.nv.callgraph,"",@"SHT_CUDA_CALLGRAPH"
	.align	4
	.sectionentsize	8
	.align		4
        /*0000*/ 	.word	0x00000000
	.align		4
        /*0004*/ 	.word	0xffffffff
	.align		4
        /*0008*/ 	.word	0x00000000
	.align		4
        /*000c*/ 	.word	0xfffffffe
	.align		4
        /*0010*/ 	.word	0x00000000
	.align		4
        /*0014*/ 	.word	0xfffffffd
	.align		4
        /*0018*/ 	.word	0x00000000
	.align		4
        /*001c*/ 	.word	0xfffffffc


//--------------------- .text.gluon_tcgen05       --------------------------
	.section	.text.gluon_tcgen05,"ax",@progbits
	.align	128
        .global         gluon_tcgen05
        .type           gluon_tcgen05,@function
        .size           gluon_tcgen05,(.L_x_77 - gluon_tcgen05)
        .other          gluon_tcgen05,@"STO_CUDA_ENTRY STV_DEFAULT"
gluon_tcgen05:
.text.gluon_tcgen05:
[----:B------:R-:W1:Y:S01]  /*0000*/  LDC R1, c[0x0][0x37c] ;  /* 0x0000df00ff017b82 */ /* 0x000e620000000800 */
[----:B------:R-:W2:Y:S02]  /*0010*/  S2R R0, SR_TID.X ;  /* 0x0000000000007919 */ /* 0x000ea40000002100 */
[----:B--2---:R-:W-:-:S13]  /*0020*/  ISETP.GE.U32.AND P2, PT, R0, 0x20, PT ;  /* 0x000000200000780c */ /* 0x004fda0003f46070 */
[----:B------:R-:W-:Y:S05]  /*0030*/  @P2 BRA `(.L_x_0) ;  /* 0x0000000000b82947 */ /* 0x000fea0003800000 */
[----:B------:R-:W2:Y:S01]  /*0040*/  S2UR UR6, SR_CgaCtaId ;  /* 0x00000000000679c3 */ /* 0x000ea20000008800 */
[----:B------:R-:W-:Y:S01]  /*0050*/  NOP ;  /* 0x0000000000007918 */ /* 0x000fe20000000000 */
[----:B------:R-:W-:Y:S02]  /*0060*/  UMOV UR4, 0x40 ;  /* 0x0000004000047882 */ /* 0x000fe40000000000 */
[----:B--2---:R-:W-:-:S09]  /*0070*/  ULEA UR4, UR6, UR4, 0x18 ;  /* 0x0000000406047291 */ /* 0x004fd2000f8ec0ff */
[----:B------:R-:W2:Y:S01]  /*0080*/  LDS.U8 R2, [UR4] ;  /* 0x00000004ff027984 */ /* 0x000ea20008000000 */
[----:B------:R-:W-:Y:S02]  /*0090*/  UMOV UR4, 0x400 ;  /* 0x0000040000047882 */ /* 0x000fe40000000000 */
[----:B------:R-:W-:Y:S01]  /*00a0*/  ULEA UR4, UR6, UR4, 0x18 ;  /* 0x0000000406047291 */ /* 0x000fe2000f8ec0ff */
[----:B--2---:R-:W-:-:S13]  /*00b0*/  ISETP.NE.AND P0, PT, R2, RZ, PT ;  /* 0x000000ff0200720c */ /* 0x004fda0003f05270 */
[----:B------:R-:W-:Y:S05]  /*00c0*/  @P0 BRA `(.L_x_1) ;  /* 0x00000000007c0947 */ /* 0x000fea0003800000 */
[----:B------:R-:W-:-:S13]  /*00d0*/  ELECT P0, URZ, PT ;  /* 0x0000000000ff782f */ /* 0x000fda0003800000 */
[----:B------:R-:W-:Y:S05]  /*00e0*/  @!P0 BRA `(.L_x_2) ;  /* 0x0000000000848947 */ /* 0x000fea0003800000 */
[----:B------:R-:W-:Y:S01]  /*00f0*/  UMOV UR5, 0x4 ;  /* 0x0000000400057882 */ /* 0x000fe20000000000 */
[----:B------:R-:W-:Y:S02]  /*0100*/  IMAD.MOV.U32 R5, RZ, RZ, 0x1 ;  /* 0x00000001ff057424 */ /* 0x000fe400078e00ff */
[----:B------:R-:W-:Y:S02]  /*0110*/  IMAD.MOV.U32 R3, RZ, RZ, 0xf ;  /* 0x0000000fff037424 */ /* 0x000fe400078e00ff */
[----:B------:R-:W-:Y:S04]  /*0120*/  DEPBAR.LE SB2, 0x36 ;  /* 0x0000ad800000791a */ /* 0x000fe80000000000 */
[----:B------:R-:W2:Y:S02]  /*0130*/  UTCATOMSWS.FIND_AND_SET.ALIGN UP0, UR5, UR5 ;  /* 0x00000005000575e3 */ /* 0x000ea40008000800 */
[----:B--2---:R-:W-:-:S04]  /*0140*/  PLOP3.LUT P0, PT, PT, PT, UP0, 0x80, 0x8 ;  /* 0x000000000008781c */ /* 0x004fc80003f0f008 */
[----:B------:R-:W-:-:S04]  /*0150*/  SEL R2, RZ, 0xffffffff, !P0 ;  /* 0xffffffffff027807 */ /* 0x000fc80004000000 */
[----:B------:R-:W-:Y:S01]  /*0160*/  ISETP.NE.AND P0, PT, R2, RZ, PT ;  /* 0x000000ff0200720c */ /* 0x000fe20003f05270 */
[----:B------:R-:W-:-:S12]  /*0170*/  IMAD.U32 R2, RZ, RZ, UR5 ;  /* 0x00000005ff027e24 */ /* 0x000fd8000f8e00ff */
[----:B------:R-:W-:Y:S05]  /*0180*/  @P0 BRA `(.L_x_3) ;  /* 0x0000000000240947 */ /* 0x000fea0003800000 */
.L_x_4:
[----:B------:R-:W-:Y:S05]  /*0190*/  NANOSLEEP 0x64 ;  /* 0x000000640000795d */ /* 0x000fea0003800000 */
[----:B------:R-:W-:-:S05]  /*01a0*/  UMOV UR5, 0x4 ;  /* 0x0000000400057882 */ /* 0x000fca0000000000 */
[----:B------:R-:W-:Y:S04]  /*01b0*/  DEPBAR.LE SB2, 0x36 ;  /* 0x0000ad800000791a */ /* 0x000fe80000000000 */
[----:B------:R-:W2:Y:S02]  /*01c0*/  UTCATOMSWS.FIND_AND_SET.ALIGN UP0, UR5, UR5 ;  /* 0x00000005000575e3 */ /* 0x000ea40008000800 */
[----:B--2---:R-:W-:-:S04]  /*01d0*/  PLOP3.LUT P0, PT, PT, PT, UP0, 0x80, 0x8 ;  /* 0x000000000008781c */ /* 0x004fc80003f0f008 */
[----:B------:R-:W-:-:S04]  /*01e0*/  SEL R2, RZ, 0xffffffff, !P0 ;  /* 0xffffffffff027807 */ /* 0x000fc80004000000 */
[----:B------:R-:W-:Y:S01]  /*01f0*/  ISETP.NE.AND P0, PT, R2, RZ, PT ;  /* 0x000000ff0200720c */ /* 0x000fe20003f05270 */
[----:B------:R-:W-:-:S12]  /*0200*/  IMAD.U32 R2, RZ, RZ, UR5 ;  /* 0x00000005ff027e24 */ /* 0x000fd8000f8e00ff */
[----:B------:R-:W-:Y:S05]  /*0210*/  @!P0 BRA `(.L_x_4) ;  /* 0xfffffffc00dc8947 */ /* 0x000fea000383ffff */
.L_x_3:
[C---:B------:R-:W-:Y:S01]  /*0220*/  VIADD R4, R2.reuse, 0x10 ;  /* 0x0000001002047836 */ /* 0x040fe20000000000 */
[----:B------:R-:W-:Y:S01]  /*0230*/  UMOV UR5, 0x50 ;  /* 0x0000005000057882 */ /* 0x000fe20000000000 */
[----:B------:R-:W-:Y:S01]  /*0240*/  SHF.L.U32 R3, R3, R2, RZ ;  /* 0x0000000203037219 */ /* 0x000fe200000006ff */
[----:B------:R-:W-:Y:S01]  /*0250*/  ULEA UR5, UR6, UR5, 0x18 ;  /* 0x0000000506057291 */ /* 0x000fe2000f8ec0ff */
[----:B------:R-:W-:Y:S01]  /*0260*/  IMAD.SHL.U32 R2, R2, 0x20, RZ ;  /* 0x0000002002027824 */ /* 0x000fe200078e00ff */
[----:B------:R-:W-:-:S04]  /*0270*/  SHF.L.U32 R4, R5, R4, RZ ;  /* 0x0000000405047219 */ /* 0x000fc800000006ff */
[----:B------:R-:W-:-:S05]  /*0280*/  LOP3.LUT R3, R4, R3, RZ, 0xfc, !PT ;  /* 0x0000000304037212 */ /* 0x000fca00078efcff */
[----:B------:R2:W-:Y:S04]  /*0290*/  ATOMS.OR RZ, [UR5], R3 ;  /* 0x00000003ffff798c */ /* 0x0005e8000b000005 */
[----:B------:R2:W-:Y:S01]  /*02a0*/  STS [UR4], R2 ;  /* 0x00000002ff007988 */ /* 0x0005e20008000804 */
[----:B------:R-:W-:Y:S05]  /*02b0*/  BRA `(.L_x_2) ;  /* 0x0000000000107947 */ /* 0x000fea0003800000 */
.L_x_1:
[----:B------:R-:W-:Y:S01]  /*02c0*/  IMAD.MOV.U32 R3, RZ, RZ, -0x1 ;  /* 0xffffffffff037424 */ /* 0x000fe200078e00ff */
[----:B------:R-:W-:-:S04]  /*02d0*/  MOV R2, 0x300 ;  /* 0x0000030000027802 */ /* 0x000fc80000000f00 */
[----:B------:R2:W-:Y:S03]  /*02e0*/  STS [UR4], R3 ;  /* 0x00000003ff007988 */ /* 0x0005e60008000804 */
[----:B-12---:R-:W-:Y:S05]  /*02f0*/  CALL.REL.NOINC `($__internal_1_$__cuda_sm10x_tcgen05_guardrail_trap_phase_invalid_during_alloc) ;  /* 0x00000024004c7944 */ /* 0x006fea0003c00000 */
.L_x_2:
[----:B------:R-:W-:Y:S05]  /*0300*/  WARPSYNC.ALL ;  /* 0x0000000000007948 */ /* 0x000fea0003800000 */
[----:B------:R-:W-:Y:S01]  /*0310*/  NOP ;  /* 0x0000000000007918 */ /* 0x000fe20000000000 */
.L_x_0:
[----:B------:R-:W3:Y:S08]  /*0320*/  S2UR UR4, SR_CgaCtaId ;  /* 0x00000000000479c3 */ /* 0x000ef00000008800 */
[----:B------:R-:W-:Y:S01]  /*0330*/  BAR.SYNC.DEFER_BLOCKING 0x0 ;  /* 0x0000000000007b1d */ /* 0x000fe20000010000 */
[----:B------:R-:W-:-:S05]  /*0340*/  LOP3.LUT R36, R0, 0xff, RZ, 0xc0, !PT ;  /* 0x000000ff00247812 */ /* 0x000fca00078ec0ff */
[----:B------:R-:W-:Y:S02]  /*0350*/  UMOV UR8, 0x400 ;  /* 0x0000040000087882 */ /* 0x000fe40000000000 */
[----:B------:R-:W4:Y:S08]  /*0360*/  LDC R8, c[0x0][0x3a0] ;  /* 0x0000e800ff087b82 */ /* 0x000f300000000800 */
[----:B------:R-:W5:Y:S01]  /*0370*/  S2UR UR9, SR_CTAID.Y ;  /* 0x00000000000979c3 */ /* 0x000f620000002600 */
[----:B---3--:R-:W-:-:S09]  /*0380*/  ULEA UR8, UR4, UR8, 0x18 ;  /* 0x0000000804087291 */ /* 0x008fd2000f8ec0ff */
[----:B------:R-:W3:Y:S01]  /*0390*/  LDS R4, [UR8] ;  /* 0x00000008ff047984 */ /* 0x000ee20008000800 */
[----:B------:R-:W-:Y:S06]  /*03a0*/  BAR.SYNC.DEFER_BLOCKING 0x0 ;  /* 0x0000000000007b1d */ /* 0x000fec0000010000 */
[----:B------:R-:W-:Y:S05]  /*03b0*/  @P2 BRA `(.L_x_5) ;  /* 0x0000000000182947 */ /* 0x000fea0003800000 */
[----:B------:R-:W-:Y:S01]  /*03c0*/  ELECT P0, URZ, PT ;  /* 0x0000000000ff782f */ /* 0x000fe20003800000 */
[----:B--2---:R-:W-:Y:S01]  /*03d0*/  IMAD.MOV.U32 R2, RZ, RZ, 0x1 ;  /* 0x00000001ff027424 */ /* 0x004fe200078e00ff */
[----:B------:R-:W-:Y:S01]  /*03e0*/  UMOV UR5, 0x40 ;  /* 0x0000004000057882 */ /* 0x000fe20000000000 */
[----:B------:R-:W-:Y:S01]  /*03f0*/  UVIRTCOUNT.DEALLOC.SMPOOL 0x80 ;  /* 0x000000800000784c */ /* 0x000fe20000000000 */
[----:B------:R-:W-:-:S09]  /*0400*/  ULEA UR5, UR4, UR5, 0x18 ;  /* 0x0000000504057291 */ /* 0x000fd2000f8ec0ff */
[----:B------:R2:W-:Y:S03]  /*0410*/  @P0 STS.U8 [UR5], R2 ;  /* 0x00000002ff000988 */ /* 0x0005e60008000005 */
.L_x_5:
[----:B------:R-:W2:Y:S01]  /*0420*/  S2UR UR4, SR_CTAID.Z ;  /* 0x00000000000479c3 */ /* 0x000ea20000002700 */
[----:B------:R-:W5:Y:S01]  /*0430*/  LDCU UR5, c[0x0][0x370] ;  /* 0x00006e00ff0577ac */ /* 0x000f620008000800 */
[----:B------:R-:W-:Y:S01]  /*0440*/  ISETP.GE.U32.AND P0, PT, R36, 0x20, PT ;  /* 0x000000202400780c */ /* 0x000fe20003f06070 */
[----:B----4-:R-:W-:Y:S01]  /*0450*/  VIADD R6, R8, 0xffffffff ;  /* 0xffffffff08067836 */ /* 0x010fe20000000000 */
[C---:B------:R-:W-:Y:S01]  /*0460*/  ISETP.NE.U32.AND P3, PT, R36.reuse, RZ, PT ;  /* 0x000000ff2400720c */ /* 0x040fe20003f65070 */
[----:B------:R-:W2:Y:S02]  /*0470*/  LDCU UR6, c[0x0][0x374] ;  /* 0x00006e80ff0677ac */ /* 0x000ea40008000800 */
[----:B--2---:R-:W-:Y:S01]  /*0480*/  LEA R3, R36, UR8, 0x2 ;  /* 0x0000000824037c11 */ /* 0x004fe2000f8e10ff */
[----:B------:R-:W-:Y:S01]  /*0490*/  BSSY.RECONVERGENT B0, `(.L_x_6) ;  /* 0x0000015000007945 */ /* 0x000fe20003800200 */
[----:B------:R-:W5:Y:S01]  /*04a0*/  S2UR UR7, SR_CTAID.X ;  /* 0x00000000000779c3 */ /* 0x000f620000002500 */
[----:B------:R-:W2:Y:S01]  /*04b0*/  LDCU.64 UR20, c[0x0][0x3c0] ;  /* 0x00007800ff1477ac */ /* 0x000ea20008000a00 */
[----:B---3--:R-:W-:-:S04]  /*04c0*/  R2UR UR23, R4 ;  /* 0x00000000041772ca */ /* 0x008fc800000e0000 */
[----:B------:R3:W-:Y:S02]  /*04d0*/  @!P0 STS [R3], RZ ;  /* 0x000000ff03008388 */ /* 0x0007e40000000800 */
[----:B------:R-:W4:Y:S01]  /*04e0*/  LDC R2, c[0x0][0x398] ;  /* 0x0000e600ff027b82 */ /* 0x000f220000000800 */
[----:B------:R-:W-:Y:S01]  /*04f0*/  NOP ;  /* 0x0000000000007918 */ /* 0x000fe20000000000 */
[----:B------:R3:W-:Y:S01]  /*0500*/  @!P3 STS [UR8+0x20], R6 ;  /* 0x00002006ff00b988 */ /* 0x0007e20008000808 */
[----:B-----5:R-:W-:-:S04]  /*0510*/  UIMAD UR4, UR4, UR6, UR9 ;  /* 0x00000006040472a4 */ /* 0x020fc8000f8e0209 */
[----:B------:R-:W-:-:S04]  /*0520*/  UIMAD UR4, UR4, UR5, UR7 ;  /* 0x00000005040472a4 */ /* 0x000fc8000f8e0207 */
[----:B------:R-:W-:-:S04]  /*0530*/  UIMAD UR4, UR4, 0x180, URZ ;  /* 0x00000180040478a4 */ /* 0x000fc8000f8e02ff */
[----:B--2---:R-:W-:Y:S01]  /*0540*/  UIADD3 UR24, UP0, UPT, UR4, UR20, URZ ;  /* 0x0000001404187290 */ /* 0x004fe2000ff1e0ff */
[----:B----4-:R-:W-:-:S03]  /*0550*/  VIADD R2, R2, 0xffffffff ;  /* 0xffffffff02027836 */ /* 0x010fc60000000000 */
[----:B------:R-:W-:Y:S01]  /*0560*/  ULEA.HI.X.SX32 UR25, UR4, UR21, 0x1, UP0 ;  /* 0x0000001504197291 */ /* 0x000fe200080f0eff */
[----:B---3--:R-:W-:Y:S11]  /*0570*/  @P3 BRA `(.L_x_7) ;  /* 0x0000000000183947 */ /* 0x008ff60003800000 */
[----:B------:R-:W2:Y:S01]  /*0580*/  LDS R4, [UR8+0x8] ;  /* 0x00000808ff047984 */ /* 0x000ea20008000800 */
[----:B------:R-:W3:Y:S01]  /*0590*/  LDC.64 R10, c[0x0][0x380] ;  /* 0x0000e000ff0a7b82 */ /* 0x000ee20000000a00 */
[----:B------:R-:W-:Y:S02]  /*05a0*/  IMAD.MOV.U32 R5, RZ, RZ, 0x70 ;  /* 0x00000070ff057424 */ /* 0x000fe400078e00ff */
[----:B---3--:R3:W-:Y:S03]  /*05b0*/  STS.64 [UR8], R10 ;  /* 0x0000000aff007988 */ /* 0x0087e60008000a08 */
[----:B--2---:R-:W-:-:S05]  /*05c0*/  LOP3.LUT R4, R4, 0x10, R5, 0xd8, !PT ;  /* 0x0000001004047812 */ /* 0x004fca00078ed805 */
[----:B------:R3:W-:Y:S02]  /*05d0*/  STS [UR8+0x8], R4 ;  /* 0x00000804ff007988 */ /* 0x0007e40008000808 */
.L_x_7:
[----:B------:R-:W-:Y:S05]  /*05e0*/  BSYNC.RECONVERGENT B0 ;  /* 0x0000000000007941 */ /* 0x000fea0003800200 */
.L_x_6:
[----:B------:R-:W-:Y:S04]  /*05f0*/  BSSY.RECONVERGENT B0, `(.L_x_8) ;  /* 0x000000a000007945 */ /* 0x000fe80003800200 */
[----:B------:R-:W-:Y:S05]  /*0600*/  @P3 BRA `(.L_x_9) ;  /* 0x0000000000203947 */ /* 0x000fea0003800000 */
[----:B---3--:R-:W2:Y:S01]  /*0610*/  LDS R4, [UR8+0x34] ;  /* 0x00003408ff047984 */ /* 0x008ea20008000800 */
[----:B------:R-:W-:Y:S02]  /*0620*/  IMAD.MOV.U32 R5, RZ, RZ, 0x3f000000 ;  /* 0x3f000000ff057424 */ /* 0x000fe400078e00ff */
[----:B------:R-:W-:Y:S01]  /*0630*/  @!P3 IMAD.MOV.U32 R7, RZ, RZ, 0x3f ;  /* 0x0000003fff07b424 */ /* 0x000fe200078e00ff */
[----:B------:R-:W3:Y:S02]  /*0640*/  @!P3 LDS R10, [UR8+0x38] ;  /* 0x00003808ff0ab984 */ /* 0x000ee40008000800 */
[----:B--2---:R-:W-:Y:S02]  /*0650*/  LOP3.LUT R4, R4, 0xff000000, R5, 0xb8, !PT ;  /* 0xff00000004047812 */ /* 0x004fe400078eb805 */
[----:B---3--:R-:W-:-:S03]  /*0660*/  @!P3 LOP3.LUT R5, R10, 0xff, R7, 0xb8, !PT ;  /* 0x000000ff0a05b812 */ /* 0x008fc600078eb807 */
[----:B------:R2:W-:Y:S04]  /*0670*/  STS [UR8+0x34], R4 ;  /* 0x00003404ff007988 */ /* 0x0005e80008000808 */
[----:B------:R2:W-:Y:S02]  /*0680*/  @!P3 STS [UR8+0x38], R5 ;  /* 0x00003805ff00b988 */ /* 0x0005e40008000808 */
.L_x_9:
[----:B------:R-:W-:Y:S05]  /*0690*/  BSYNC.RECONVERGENT B0 ;  /* 0x0000000000007941 */ /* 0x000fea0003800200 */
.L_x_8:
[----:B------:R-:W-:Y:S04]  /*06a0*/  BSSY.RECONVERGENT B0, `(.L_x_10) ;  /* 0x000000a000007945 */ /* 0x000fe80003800200 */
[----:B------:R-:W-:Y:S05]  /*06b0*/  @P3 BRA `(.L_x_11) ;  /* 0x0000000000203947 */ /* 0x000fea0003800000 */
[----:B--23--:R-:W2:Y:S01]  /*06c0*/  LDS R4, [UR8+0x1c] ;  /* 0x00001c08ff047984 */ /* 0x00cea20008000800 */
[----:B------:R-:W3:Y:S03]  /*06d0*/  LDC.64 R10, c[0x0][0x3a8] ;  /* 0x0000ea00ff0a7b82 */ /* 0x000ee60000000a00 */
[----:B------:R4:W-:Y:S01]  /*06e0*/  STS [UR8+0x24], R2 ;  /* 0x00002402ff007988 */ /* 0x0009e20008000808 */
[--C-:B---3--:R-:W-:Y:S02]  /*06f0*/  SHF.R.U32.HI R7, RZ, 0x4, R11.reuse ;  /* 0x00000004ff077819 */ /* 0x108fe4000001160b */
[----:B------:R-:W-:-:S05]  /*0700*/  SHF.R.U64 R5, R10, 0x4, R11 ;  /* 0x000000040a057819 */ /* 0x000fca000000120b */
[----:B------:R4:W-:Y:S01]  /*0710*/  STS [UR8+0xc], R5 ;  /* 0x00000c05ff007988 */ /* 0x0009e20008000808 */
[----:B--2---:R-:W-:-:S05]  /*0720*/  LOP3.LUT R4, R4, 0xf, R7, 0xb8, !PT ;  /* 0x0000000f04047812 */ /* 0x004fca00078eb807 */
[----:B------:R4:W-:Y:S02]  /*0730*/  STS [UR8+0x1c], R4 ;  /* 0x00001c04ff007988 */ /* 0x0009e40008000808 */
.L_x_11:
[----:B------:R-:W-:Y:S05]  /*0740*/  BSYNC.RECONVERGENT B0 ;  /* 0x0000000000007941 */ /* 0x000fea0003800200 */
.L_x_10:
[----:B------:R-:W-:Y:S04]  /*0750*/  BSSY.RECONVERGENT B1, `(.L_x_12) ;  /* 0x000001d000017945 */ /* 0x000fe80003800200 */
[----:B------:R-:W-:Y:S04]  /*0760*/  BSSY.RELIABLE B0, `(.L_x_13) ;  /* 0x0000018000007945 */ /* 0x000fe80003800100 */
[----:B------:R-:W-:Y:S05]  /*0770*/  @P3 BRA `(.L_x_14) ;  /* 0x00000000001c3947 */ /* 0x000fea0003800000 */
[----:B--234-:R-:W2:Y:S02]  /*0780*/  LDS R4, [UR8+0x34] ;  /* 0x00003408ff047984 */ /* 0x01cea40008000800 */
[----:B--2---:R-:W-:-:S05]  /*0790*/  LOP3.LUT R4, R4, 0x7, RZ, 0xb8, !PT ;  /* 0x0000000704047812 */ /* 0x004fca00078eb8ff */
[----:B------:R2:W-:Y:S01]  /*07a0*/  STS [UR8+0x34], R4 ;  /* 0x00003404ff007988 */ /* 0x0005e20008000808 */
[----:B------:R-:W-:Y:S05]  /*07b0*/  @P3 BRA `(.L_x_15) ;  /* 0x00000000001c3947 */ /* 0x000fea0003800000 */
[----:B--2---:R-:W2:Y:S02]  /*07c0*/  LDS R4, [UR8+0x34] ;  /* 0x00003408ff047984 */ /* 0x004ea40008000800 */
[----:B--2---:R-:W-:-:S05]  /*07d0*/  LOP3.LUT R4, R4, 0x38, RZ, 0xb8, !PT ;  /* 0x0000003804047812 */ /* 0x004fca00078eb8ff */
[----:B------:R5:W-:Y:S02]  /*07e0*/  STS [UR8+0x34], R4 ;  /* 0x00003404ff007988 */ /* 0x000be40008000808 */
.L_x_14:
[----:B------:R-:W-:Y:S05]  /*07f0*/  @P3 BRA `(.L_x_16) ;  /* 0x00000000001c3947 */ /* 0x000fea0003800000 */
[----:B--2345:R-:W2:Y:S02]  /*0800*/  LDS R4, [UR8+0x8] ;  /* 0x00000808ff047984 */ /* 0x03cea40008000800 */
[----:B--2---:R-:W-:-:S05]  /*0810*/  LOP3.LUT R4, R4, 0x780, RZ, 0xb8, !PT ;  /* 0x0000078004047812 */ /* 0x004fca00078eb8ff */
[----:B------:R3:W-:Y:S02]  /*0820*/  STS [UR8+0x8], R4 ;  /* 0x00000804ff007988 */ /* 0x0007e40008000808 */
.L_x_15:
[----:B------:R-:W-:Y:S05]  /*0830*/  @P3 BRA `(.L_x_17) ;  /* 0x0000000000283947 */ /* 0x000fea0003800000 */
[----:B--23--:R-:W2:Y:S02]  /*0840*/  LDS R4, [UR8+0x8] ;  /* 0x00000808ff047984 */ /* 0x00cea40008000800 */
[----:B--2---:R-:W-:-:S05]  /*0850*/  LOP3.LUT R4, R4, 0x1800, RZ, 0xb8, !PT ;  /* 0x0000180004047812 */ /* 0x004fca00078eb8ff */
[----:B------:R2:W-:Y:S02]  /*0860*/  STS [UR8+0x8], R4 ;  /* 0x00000804ff007988 */ /* 0x0005e40008000808 */
.L_x_16:
[----:B------:R-:W-:Y:S05]  /*0870*/  @P3 BREAK.RELIABLE B0 ;  /* 0x0000000000003942 */ /* 0x000fea0003800100 */
[----:B------:R-:W-:Y:S05]  /*0880*/  @P3 BRA `(.L_x_18) ;  /* 0x0000000000243947 */ /* 0x000fea0003800000 */
[----:B--2-4-:R-:W2:Y:S01]  /*0890*/  LDS R5, [UR8+0x8] ;  /* 0x00000808ff057984 */ /* 0x014ea20008000800 */
[----:B---3-5:R-:W-:-:S05]  /*08a0*/  IMAD.MOV.U32 R4, RZ, RZ, 0x6000 ;  /* 0x00006000ff047424 */ /* 0x028fca00078e00ff */
[----:B--2---:R-:W-:-:S04]  /*08b0*/  LOP3.LUT R4, R5, 0x4000, R4, 0xd8, !PT ;  /* 0x0000400005047812 */ /* 0x004fc800078ed804 */
[----:B------:R-:W-:-:S05]  /*08c0*/  LOP3.LUT R4, R4, 0x400000, RZ, 0xb8, !PT ;  /* 0x0040000004047812 */ /* 0x000fca00078eb8ff */
[----:B------:R4:W-:Y:S02]  /*08d0*/  STS [UR8+0x8], R4 ;  /* 0x00000804ff007988 */ /* 0x0009e40008000808 */
.L_x_17:
[----:B------:R-:W-:Y:S05]  /*08e0*/  BSYNC.RELIABLE B0 ;  /* 0x0000000000007941 */ /* 0x000fea0003800100 */
.L_x_13:
[----:B--234-:R-:W2:Y:S02]  /*08f0*/  @!P3 LDS R4, [UR8+0x8] ;  /* 0x00000808ff04b984 */ /* 0x01cea40008000800 */
[----:B--2---:R-:W-:-:S05]  /*0900*/  @!P3 LOP3.LUT R4, R4, 0x8000, RZ, 0xb8, !PT ;  /* 0x000080000404b812 */ /* 0x004fca00078eb8ff */
[----:B------:R2:W-:Y:S02]  /*0910*/  @!P3 STS [UR8+0x8], R4 ;  /* 0x00000804ff00b988 */ /* 0x0005e40008000808 */
.L_x_18:
[----:B------:R-:W-:Y:S05]  /*0920*/  BSYNC.RECONVERGENT B1 ;  /* 0x0000000000017941 */ /* 0x000fea0003800200 */
.L_x_12:
[----:B------:R-:W-:Y:S05]  /*0930*/  WARPSYNC.ALL ;  /* 0x0000000000007948 */ /* 0x000fea0003800000 */
[----:B------:R-:W-:Y:S01]  /*0940*/  NOP ;  /* 0x0000000000007918 */ /* 0x000fe20000000000 */
[----:B------:R-:W2:Y:S02]  /*0950*/  LDC R7, c[0x0][0x39c] ;  /* 0x0000e700ff077b82 */ /* 0x000ea40000000800 */
[----:B--2---:R-:W-:Y:S01]  /*0960*/  VIADD R7, R7, 0xffffffff ;  /* 0xffffffff07077836 */ /* 0x004fe20000000000 */
[----:B------:R-:W-:Y:S06]  /*0970*/  @P0 BRA `(.L_x_19) ;  /* 0x0000000000300947 */ /* 0x000fec0003800000 */
[----:B---345:R-:W2:Y:S01]  /*0980*/  S2R R4, SR_LANEID ;  /* 0x0000000000047919 */ /* 0x038ea20000000000 */
[----:B------:R-:W-:Y:S05]  /*0990*/  WARPSYNC.ALL ;  /* 0x0000000000007948 */ /* 0x000fea0003800000 */
[----:B------:R-:W-:Y:S01]  /*09a0*/  NOP ;  /* 0x0000000000007918 */ /* 0x000fe20000000000 */
[----:B--2---:R-:W-:-:S05]  /*09b0*/  IMAD.SHL.U32 R9, R4, 0x4, RZ ;  /* 0x0000000404097824 */ /* 0x004fca00078e00ff */
[----:B------:R-:W2:Y:S01]  /*09c0*/  LDS R11, [R9+UR8] ;  /* 0x00000008090b7984 */ /* 0x000ea20008000800 */
[----:B------:R-:W-:-:S05]  /*09d0*/  IADD3 R4, P1, PT, R9, UR24, RZ ;  /* 0x0000001809047c10 */ /* 0x000fca000ff3e0ff */
[----:B------:R-:W-:-:S05]  /*09e0*/  IMAD.X R5, RZ, RZ, UR25, P1 ;  /* 0x00000019ff057e24 */ /* 0x000fca00088e06ff */
[----:B--2---:R2:W3:Y:S01]  /*09f0*/  ATOMG.E.EXCH.STRONG.GPU PT, RZ, [R4], R11 ;  /* 0x0000000b04ff73a8 */ /* 0x0044e200041ee100 */
[----:B------:R-:W-:-:S04]  /*0a00*/  DEPBAR {5,4,3,2,1,0} ;  /* 0x0000003f0000791a */ /* 0x000fc80000000000 */
[----:B------:R-:W4:Y:S02]  /*0a10*/  CCTL.E.C.LDCU.IV.DEEP [UR24] ;  /* 0x0000000018007540 */ /* 0x000f240009c08000 */
[----:B----4-:R2:W-:Y:S01]  /*0a20*/  UTMACCTL.IV [UR24] ;  /* 0x00000000180079b9 */ /* 0x0105e20008000000 */
[----:B------:R-:W-:Y:S01]  /*0a30*/  NOP ;  /* 0x0000000000007918 */ /* 0x000fe20000000000 */
.L_x_19:
[----:B------:R-:W-:Y:S05]  /*0a40*/  @P0 BRA `(.L_x_20) ;  /* 0x00000000000c0947 */ /* 0x000fea0003800000 */
[----:B------:R0:W-:Y:S01]  /*0a50*/  UTMACMDFLUSH ;  /* 0x00000000000079b7 */ /* 0x0001e20000000000 */
[----:B------:R-:W-:Y:S05]  /*0a60*/  @P0 BRA `(.L_x_20) ;  /* 0x0000000000040947 */ /* 0x000fea0003800000 */
[----:B------:R-:W-:-:S04]  /*0a70*/  DEPBAR.LE SB0, 0x0 ;  /* 0x000080000000791a */ /* 0x000fc80000000000 */
.L_x_20:
[----:B------:R-:W-:Y:S05]  /*0a80*/  WARPSYNC.ALL ;  /* 0x0000000000007948 */ /* 0x000fea0003800000 */
[----:B------:R-:W-:Y:S01]  /*0a90*/  NOP ;  /* 0x0000000000007918 */ /* 0x000fe20000000000 */
[----:B---3--:R-:W-:Y:S06]  /*0aa0*/  BAR.SYNC.DEFER_BLOCKING 0x0 ;  /* 0x0000000000007b1d */ /* 0x008fec0000010000 */
[----:B------:R-:W-:Y:S02]  /*0ab0*/  BSSY.RECONVERGENT B1, `(.L_x_21) ;  /* 0x000000b000017945 */ /* 0x000fe40003800200 */
[----:B------:R-:W-:Y:S06]  /*0ac0*/  BAR.SYNC.DEFER_BLOCKING 0x0 ;  /* 0x0000000000007b1d */ /* 0x000fec0000010000 */
[----:B------:R3:W-:Y:S01]  /*0ad0*/  @!P0 STS [R3], RZ ;  /* 0x000000ff03008388 */ /* 0x0007e20000000800 */
[----:B------:R-:W-:Y:S01]  /*0ae0*/  NOP ;  /* 0x0000000000007918 */ /* 0x000fe20000000000 */
[----:B------:R-:W-:Y:S05]  /*0af0*/  @P3 BRA `(.L_x_22) ;  /* 0x0000000000183947 */ /* 0x000fea0003800000 */
[----:B--2-45:R-:W2:Y:S01]  /*0b00*/  LDS R4, [UR8+0x8] ;  /* 0x00000808ff047984 */ /* 0x034ea20008000800 */
[----:B------:R-:W4:Y:S01]  /*0b10*/  LDC.64 R10, c[0x0][0x388] ;  /* 0x0000e200ff0a7b82 */ /* 0x000f220000000a00 */
[----:B------:R-:W-:Y:S02]  /*0b20*/  IMAD.MOV.U32 R5, RZ, RZ, 0x70 ;  /* 0x00000070ff057424 */ /* 0x000fe400078e00ff */
[----:B----4-:R4:W-:Y:S03]  /*0b30*/  STS.64 [UR8], R10 ;  /* 0x0000000aff007988 */ /* 0x0109e60008000a08 */
[----:B--2---:R-:W-:-:S05]  /*0b40*/  LOP3.LUT R4, R4, 0x10, R5, 0xd8, !PT ;  /* 0x0000001004047812 */ /* 0x004fca00078ed805 */
[----:B------:R4:W-:Y:S02]  /*0b50*/  STS [UR8+0x8], R4 ;  /* 0x00000804ff007988 */ /* 0x0009e40008000808 */
.L_x_22:
[----:B--2---:R-:W-:Y:S05]  /*0b60*/  BSYNC.RECONVERGENT B1 ;  /* 0x0000000000017941 */ /* 0x004fea0003800200 */
.L_x_21:
[----:B------:R-:W-:Y:S04]  /*0b70*/  BSSY.RECONVERGENT B1, `(.L_x_23) ;  /* 0x000000a000017945 */ /* 0x000fe80003800200 */
[----:B------:R-:W-:Y:S05]  /*0b80*/  @P3 BRA `(.L_x_24) ;  /* 0x0000000000203947 */ /* 0x000fea0003800000 */
[----:B----45:R-:W2:Y:S01]  /*0b90*/  LDS R4, [UR8+0x34] ;  /* 0x00003408ff047984 */ /* 0x030ea20008000800 */
[----:B------:R-:W-:Y:S02]  /*0ba0*/  IMAD.MOV.U32 R5, RZ, RZ, 0x7f000000 ;  /* 0x7f000000ff057424 */ /* 0x000fe400078e00ff */
[----:B------:R-:W-:Y:S01]  /*0bb0*/  @!P3 IMAD.MOV.U32 R10, RZ, RZ, 0x3f ;  /* 0x0000003fff0ab424 */ /* 0x000fe200078e00ff */
[----:B------:R-:W4:Y:S02]  /*0bc0*/  @!P3 LDS R9, [UR8+0x38] ;  /* 0x00003808ff09b984 */ /* 0x000f240008000800 */
[----:B--2---:R-:W-:Y:S02]  /*0bd0*/  LOP3.LUT R4, R4, 0xff000000, R5, 0xb8, !PT ;  /* 0xff00000004047812 */ /* 0x004fe400078eb805 */
[----:B----4-:R-:W-:-:S03]  /*0be0*/  @!P3 LOP3.LUT R5, R9, 0xff, R10, 0xb8, !PT ;  /* 0x000000ff0905b812 */ /* 0x010fc600078eb80a */
[----:B------:R2:W-:Y:S04]  /*0bf0*/  STS [UR8+0x34], R4 ;  /* 0x00003404ff007988 */ /* 0x0005e80008000808 */
[----:B------:R2:W-:Y:S02]  /*0c00*/  @!P3 STS [UR8+0x38], R5 ;  /* 0x00003805ff00b988 */ /* 0x0005e40008000808 */
.L_x_24:
[----:B------:R-:W-:Y:S05]  /*0c10*/  BSYNC.RECONVERGENT B1 ;  /* 0x0000000000017941 */ /* 0x000fea0003800200 */
.L_x_23:
[----:B------:R-:W-:Y:S04]  /*0c20*/  BSSY.RECONVERGENT B1, `(.L_x_25) ;  /* 0x0000004000017945 */ /* 0x000fe80003800200 */
[----:B------:R-:W-:Y:S05]  /*0c30*/  @P3 BRA `(.L_x_26) ;  /* 0x0000000000083947 */ /* 0x000fea0003800000 */
[----:B------:R2:W-:Y:S04]  /*0c40*/  STS [UR8+0x24], R6 ;  /* 0x00002406ff007988 */ /* 0x0005e80008000808 */
[----:B------:R2:W-:Y:S02]  /*0c50*/  STS [UR8+0x20], R7 ;  /* 0x00002007ff007988 */ /* 0x0005e40008000808 */
.L_x_26:
[----:B------:R-:W-:Y:S05]  /*0c60*/  BSYNC.RECONVERGENT B1 ;  /* 0x0000000000017941 */ /* 0x000fea0003800200 */
.L_x_25:
[----:B------:R-:W-:Y:S04]  /*0c70*/  BSSY.RECONVERGENT B2, `(.L_x_27) ;  /* 0x0000025000027945 */ /* 0x000fe80003800200 */
[----:B------:R-:W-:Y:S04]  /*0c80*/  BSSY.RELIABLE B1, `(.L_x_28) ;  /* 0x0000020000017945 */ /* 0x000fe80003800100 */
[----:B------:R-:W-:Y:S05]  /*0c90*/  @P3 BRA `(.L_x_29) ;  /* 0x00000000002c3947 */ /* 0x000fea0003800000 */
[----:B--2-45:R-:W2:Y:S01]  /*0ca0*/  LDS R4, [UR8+0x1c] ;  /* 0x00001c08ff047984 */ /* 0x034ea20008000800 */
[----:B------:R-:W4:Y:S02]  /*0cb0*/  LDC.64 R10, c[0x0][0x3b0] ;  /* 0x0000ec00ff0a7b82 */ /* 0x000f240000000a00 */
[--C-:B----4-:R-:W-:Y:S02]  /*0cc0*/  SHF.R.U32.HI R9, RZ, 0x4, R11.reuse ;  /* 0x00000004ff097819 */ /* 0x110fe4000001160b */
[----:B------:R-:W-:-:S05]  /*0cd0*/  SHF.R.U64 R5, R10, 0x4, R11 ;  /* 0x000000040a057819 */ /* 0x000fca000000120b */
[----:B------:R4:W-:Y:S01]  /*0ce0*/  STS [UR8+0xc], R5 ;  /* 0x00000c05ff007988 */ /* 0x0009e20008000808 */
[----:B--2---:R-:W-:-:S05]  /*0cf0*/  LOP3.LUT R4, R4, 0xf, R9, 0xb8, !PT ;  /* 0x0000000f04047812 */ /* 0x004fca00078eb809 */
[----:B------:R4:W-:Y:S01]  /*0d00*/  STS [UR8+0x1c], R4 ;  /* 0x00001c04ff007988 */ /* 0x0009e20008000808 */
[----:B------:R-:W-:Y:S05]  /*0d10*/  @P3 BRA `(.L_x_30) ;  /* 0x00000000001c3947 */ /* 0x000fea0003800000 */
[----:B----4-:R-:W2:Y:S02]  /*0d20*/  LDS R4, [UR8+0x34] ;  /* 0x00003408ff047984 */ /* 0x010ea40008000800 */
[----:B--2---:R-:W-:-:S05]  /*0d30*/  LOP3.LUT R4, R4, 0x7, RZ, 0xb8, !PT ;  /* 0x0000000704047812 */ /* 0x004fca00078eb8ff */
[----:B------:R2:W-:Y:S02]  /*0d40*/  STS [UR8+0x34], R4 ;  /* 0x00003404ff007988 */ /* 0x0005e40008000808 */
.L_x_29:
[----:B------:R-:W-:Y:S05]  /*0d50*/  @P3 BRA `(.L_x_31) ;  /* 0x00000000001c3947 */ /* 0x000fea0003800000 */
[----:B--2-45:R-:W2:Y:S02]  /*0d60*/  LDS R4, [UR8+0x34] ;  /* 0x00003408ff047984 */ /* 0x034ea40008000800 */
[----:B--2---:R-:W-:-:S05]  /*0d70*/  LOP3.LUT R4, R4, 0x38, RZ, 0xb8, !PT ;  /* 0x0000003804047812 */ /* 0x004fca00078eb8ff */
[----:B------:R2:W-:Y:S02]  /*0d80*/  STS [UR8+0x34], R4 ;  /* 0x00003404ff007988 */ /* 0x0005e40008000808 */
.L_x_30:
[----:B------:R-:W-:Y:S05]  /*0d90*/  @P3 BRA `(.L_x_32) ;  /* 0x00000000001c3947 */ /* 0x000fea0003800000 */
[----:B--2-4-:R-:W2:Y:S02]  /*0da0*/  LDS R4, [UR8+0x8] ;  /* 0x00000808ff047984 */ /* 0x014ea40008000800 */
[----:B--2---:R-:W-:-:S05]  /*0db0*/  LOP3.LUT R4, R4, 0x780, RZ, 0xb8, !PT ;  /* 0x0000078004047812 */ /* 0x004fca00078eb8ff */
[----:B------:R2:W-:Y:S02]  /*0dc0*/  STS [UR8+0x8], R4 ;  /* 0x00000804ff007988 */ /* 0x0005e40008000808 */
.L_x_31:
[----:B------:R-:W-:Y:S05]  /*0dd0*/  @P3 BRA `(.L_x_33) ;  /* 0x0000000000283947 */ /* 0x000fea0003800000 */
[----:B--2-45:R-:W2:Y:S02]  /*0de0*/  LDS R4, [UR8+0x8] ;  /* 0x00000808ff047984 */ /* 0x034ea40008000800 */
[----:B--2---:R-:W-:-:S05]  /*0df0*/  LOP3.LUT R4, R4, 0x1800, RZ, 0xb8, !PT ;  /* 0x0000180004047812 */ /* 0x004fca00078eb8ff */
[----:B------:R5:W-:Y:S02]  /*0e00*/  STS [UR8+0x8], R4 ;  /* 0x00000804ff007988 */ /* 0x000be40008000808 */
.L_x_32:
[----:B------:R-:W-:Y:S05]  /*0e10*/  @P3 BREAK.RELIABLE B1 ;  /* 0x0000000000013942 */ /* 0x000fea0003800100 */
[----:B------:R-:W-:Y:S05]  /*0e20*/  @P3 BRA `(.L_x_34) ;  /* 0x0000000000243947 */ /* 0x000fea0003800000 */
[----:B--2-45:R-:W2:Y:S01]  /*0e30*/  LDS R4, [UR8+0x8] ;  /* 0x00000808ff047984 */ /* 0x034ea20008000800 */
[----:B------:R-:W-:-:S05]  /*0e40*/  IMAD.MOV.U32 R5, RZ, RZ, 0x6000 ;  /* 0x00006000ff057424 */ /* 0x000fca00078e00ff */
[----:B--2---:R-:W-:-:S04]  /*0e50*/  LOP3.LUT R4, R4, 0x6000, R5, 0xd8, !PT ;  /* 0x0000600004047812 */ /* 0x004fc800078ed805 */
[----:B------:R-:W-:-:S05]  /*0e60*/  LOP3.LUT R4, R4, 0x400000, RZ, 0xb8, !PT ;  /* 0x0040000004047812 */ /* 0x000fca00078eb8ff */
[----:B------:R2:W-:Y:S02]  /*0e70*/  STS [UR8+0x8], R4 ;  /* 0x00000804ff007988 */ /* 0x0005e40008000808 */
.L_x_33:
[----:B------:R-:W-:Y:S05]  /*0e80*/  BSYNC.RELIABLE B1 ;  /* 0x0000000000017941 */ /* 0x000fea0003800100 */
.L_x_28:
[----:B--2-45:R-:W2:Y:S02]  /*0e90*/  @!P3 LDS R4, [UR8+0x8] ;  /* 0x00000808ff04b984 */ /* 0x034ea40008000800 */
[----:B--2---:R-:W-:-:S05]  /*0ea0*/  @!P3 LOP3.LUT R4, R4, 0x8000, RZ, 0xb8, !PT ;  /* 0x000080000404b812 */ /* 0x004fca00078eb8ff */
[----:B------:R2:W-:Y:S02]  /*0eb0*/  @!P3 STS [UR8+0x8], R4 ;  /* 0x00000804ff00b988 */ /* 0x0005e40008000808 */
.L_x_34:
[----:B------:R-:W-:Y:S05]  /*0ec0*/  BSYNC.RECONVERGENT B2 ;  /* 0x0000000000027941 */ /* 0x000fea0003800200 */
.L_x_27:
[----:B------:R-:W-:Y:S05]  /*0ed0*/  WARPSYNC.ALL ;  /* 0x0000000000007948 */ /* 0x000fea0003800000 */
[----:B------:R-:W-:Y:S01]  /*0ee0*/  NOP ;  /* 0x0000000000007918 */ /* 0x000fe20000000000 */
[----:B------:R-:W-:-:S04]  /*0ef0*/  UIADD3 UR5, UPT, UPT, UR4, 0x80, URZ ;  /* 0x0000008004057890 */ /* 0x000fc8000fffe0ff */
[----:B------:R-:W-:-:S04]  /*0f00*/  UIADD3 UR26, UP0, UPT, UR5, UR20, URZ ;  /* 0x00000014051a7290 */ /* 0x000fc8000ff1e0ff */
[----:B------:R-:W-:Y:S01]  /*0f10*/  ULEA.HI.X.SX32 UR27, UR5, UR21, 0x1, UP0 ;  /* 0x00000015051b7291 */ /* 0x000fe200080f0eff */
[----:B------:R-:W-:Y:S11]  /*0f20*/  @P0 BRA `(.L_x_35) ;  /* 0x0000000000300947 */ /* 0x000ff60003800000 */
[----:B--2-45:R-:W2:Y:S01]  /*0f30*/  S2R R4, SR_LANEID ;  /* 0x0000000000047919 */ /* 0x034ea20000000000 */
[----:B------:R-:W-:Y:S05]  /*0f40*/  WARPSYNC.ALL ;  /* 0x0000000000007948 */ /* 0x000fea0003800000 */
[----:B------:R-:W-:Y:S01]  /*0f50*/  NOP ;  /* 0x0000000000007918 */ /* 0x000fe20000000000 */
[----:B--2---:R-:W-:-:S05]  /*0f60*/  IMAD.SHL.U32 R6, R4, 0x4, RZ ;  /* 0x0000000404067824 */ /* 0x004fca00078e00ff */
[----:B------:R-:W2:Y:S01]  /*0f70*/  LDS R9, [R6+UR8] ;  /* 0x0000000806097984 */ /* 0x000ea20008000800 */
[----:B------:R-:W-:-:S05]  /*0f80*/  IADD3 R4, P1, PT, R6, UR26, RZ ;  /* 0x0000001a06047c10 */ /* 0x000fca000ff3e0ff */
[----:B------:R-:W-:-:S05]  /*0f90*/  IMAD.X R5, RZ, RZ, UR27, P1 ;  /* 0x0000001bff057e24 */ /* 0x000fca00088e06ff */
[----:B--2---:R2:W4:Y:S01]  /*0fa0*/  ATOMG.E.EXCH.STRONG.GPU PT, RZ, [R4], R9 ;  /* 0x0000000904ff73a8 */ /* 0x00452200041ee100 */
[----:B------:R-:W-:-:S04]  /*0fb0*/  DEPBAR {5,4,3,2,1,0} ;  /* 0x0000003f0000791a */ /* 0x000fc80000000000 */
[----:B------:R-:W5:Y:S02]  /*0fc0*/  CCTL.E.C.LDCU.IV.DEEP [UR26] ;  /* 0x000000001a007540 */ /* 0x000f640009c08000 */
[----:B-----5:R2:W-:Y:S01]  /*0fd0*/  UTMACCTL.IV [UR26] ;  /* 0x000000001a0079b9 */ /* 0x0205e20008000000 */
[----:B------:R-:W-:Y:S01]  /*0fe0*/  NOP ;  /* 0x0000000000007918 */ /* 0x000fe20000000000 */
.L_x_35:
[----:B------:R-:W-:Y:S05]  /*0ff0*/  @P0 BRA `(.L_x_36) ;  /* 0x00000000000c0947 */ /* 0x000fea0003800000 */
[----:B------:R0:W-:Y:S01]  /*1000*/  UTMACMDFLUSH ;  /* 0x00000000000079b7 */ /* 0x0001e20000000000 */
[----:B------:R-:W-:Y:S05]  /*1010*/  @P0 BRA `(.L_x_36) ;  /* 0x0000000000040947 */ /* 0x000fea0003800000 */
[----:B------:R-:W-:-:S04]  /*1020*/  DEPBAR.LE SB0, 0x0 ;  /* 0x000080000000791a */ /* 0x000fc80000000000 */
.L_x_36:
[----:B------:R-:W-:Y:S05]  /*1030*/  WARPSYNC.ALL ;  /* 0x0000000000007948 */ /* 0x000fea0003800000 */
[----:B------:R-:W-:Y:S01]  /*1040*/  NOP ;  /* 0x0000000000007918 */ /* 0x000fe20000000000 */
[----:B----4-:R-:W-:Y:S06]  /*1050*/  BAR.SYNC.DEFER_BLOCKING 0x0 ;  /* 0x0000000000007b1d */ /* 0x010fec0000010000 */
[----:B------:R-:W-:Y:S02]  /*1060*/  BSSY.RECONVERGENT B2, `(.L_x_37) ;  /* 0x000000b000027945 */ /* 0x000fe40003800200 */
[----:B------:R-:W-:Y:S06]  /*1070*/  BAR.SYNC.DEFER_BLOCKING 0x0 ;  /* 0x0000000000007b1d */ /* 0x000fec0000010000 */
[----:B------:R4:W-:Y:S01]  /*1080*/  @!P0 STS [R3], RZ ;  /* 0x000000ff03008388 */ /* 0x0009e20000000800 */
[----:B------:R-:W-:Y:S01]  /*1090*/  NOP ;  /* 0x0000000000007918 */ /* 0x000fe20000000000 */
[----:B------:R-:W-:Y:S05]  /*10a0*/  @P3 BRA `(.L_x_38) ;  /* 0x0000000000183947 */ /* 0x000fea0003800000 */
[----:B---34-:R-:W3:Y:S01]  /*10b0*/  LDS R3, [UR8+0x8] ;  /* 0x00000808ff037984 */ /* 0x018ee20008000800 */
[----:B------:R-:W4:Y:S01]  /*10c0*/  LDC.64 R10, c[0x0][0x390] ;  /* 0x0000e400ff0a7b82 */ /* 0x000f220000000a00 */
[----:B--2--5:R-:W-:Y:S02]  /*10d0*/  IMAD.MOV.U32 R4, RZ, RZ, 0x70 ;  /* 0x00000070ff047424 */ /* 0x024fe400078e00ff */
[----:B----4-:R2:W-:Y:S03]  /*10e0*/  STS.64 [UR8], R10 ;  /* 0x0000000aff007988 */ /* 0x0105e60008000a08 */
[----:B---3--:R-:W-:-:S05]  /*10f0*/  LOP3.LUT R3, R3, 0x10, R4, 0xd8, !PT ;  /* 0x0000001003037812 */ /* 0x008fca00078ed804 */
[----:B------:R2:W-:Y:S02]  /*1100*/  STS [UR8+0x8], R3 ;  /* 0x00000803ff007988 */ /* 0x0005e40008000808 */
.L_x_38:
[----:B--2---:R-:W-:Y:S05]  /*1110*/  BSYNC.RECONVERGENT B2 ;  /* 0x0000000000027941 */ /* 0x004fea0003800200 */
.L_x_37:
[----:B------:R-:W-:Y:S04]  /*1120*/  BSSY.RECONVERGENT B3, `(.L_x_39) ;  /* 0x0000033000037945 */ /* 0x000fe80003800200 */
[----:B------:R-:W-:Y:S04]  /*1130*/  BSSY.RELIABLE B2, `(.L_x_40) ;  /* 0x000002e000027945 */ /* 0x000fe80003800100 */
[----:B------:R-:W-:Y:S05]  /*1140*/  @P3 BRA `(.L_x_41) ;  /* 0x0000000000243947 */ /* 0x000fea0003800000 */
[----:B---34-:R-:W2:Y:S01]  /*1150*/  LDS R3, [UR8+0x34] ;  /* 0x00003408ff037984 */ /* 0x018ea20008000800 */
[----:B-----5:R-:W-:-:S05]  /*1160*/  IMAD.MOV.U32 R4, RZ, RZ, 0x7f000000 ;  /* 0x7f000000ff047424 */ /* 0x020fca00078e00ff */
[----:B--2---:R-:W-:-:S05]  /*1170*/  LOP3.LUT R3, R3, 0xff000000, R4, 0xb8, !PT ;  /* 0xff00000003037812 */ /* 0x004fca00078eb804 */
[----:B------:R2:W-:Y:S01]  /*1180*/  STS [UR8+0x34], R3 ;  /* 0x00003403ff007988 */ /* 0x0005e20008000808 */
[----:B------:R-:W-:Y:S05]  /*1190*/  @P3 BRA `(.L_x_42) ;  /* 0x0000000000183947 */ /* 0x000fea0003800000 */
[----:B--2---:R-:W2:Y:S01]  /*11a0*/  LDS R3, [UR8+0x38] ;  /* 0x00003808ff037984 */ /* 0x004ea20008000800 */
[----:B------:R-:W-:-:S05]  /*11b0*/  IMAD.MOV.U32 R4, RZ, RZ, 0x3f ;  /* 0x0000003fff047424 */ /* 0x000fca00078e00ff */
[----:B--2---:R-:W-:-:S05]  /*11c0*/  LOP3.LUT R3, R3, 0xff, R4, 0xb8, !PT ;  /* 0x000000ff03037812 */ /* 0x004fca00078eb804 */
[----:B------:R2:W-:Y:S02]  /*11d0*/  STS [UR8+0x38], R3 ;  /* 0x00003803ff007988 */ /* 0x0005e40008000808 */
.L_x_41:
[----:B------:R-:W-:Y:S05]  /*11e0*/  @P3 BRA `(.L_x_43) ;  /* 0x00000000000c3947 */ /* 0x000fea0003800000 */
[----:B------:R2:W-:Y:S02]  /*11f0*/  STS [UR8+0x20], R7 ;  /* 0x00002007ff007988 */ /* 0x0005e40008000808 */
.L_x_42:
[----:B------:R-:W-:Y:S05]  /*1200*/  @P3 BRA `(.L_x_44) ;  /* 0x0000000000243947 */ /* 0x000fea0003800000 */
[----:B------:R2:W-:Y:S02]  /*1210*/  STS [UR8+0x24], R2 ;  /* 0x00002402ff007988 */ /* 0x0005e40008000808 */
.L_x_43:
[----:B------:R-:W-:Y:S05]  /*1220*/  @P3 BRA `(.L_x_45) ;  /* 0x00000000002c3947 */ /* 0x000fea0003800000 */
[----:B--2---:R-:W2:Y:S01]  /*1230*/  LDS R2, [UR8+0x1c] ;  /* 0x00001c08ff027984 */ /* 0x004ea20008000800 */
[----:B------:R-:W3:Y:S02]  /*1240*/  LDC.64 R6, c[0x0][0x3b8] ;  /* 0x0000ee00ff067b82 */ /* 0x000ee40000000a00 */
[--C-:B---3--:R-:W-:Y:S02]  /*1250*/  SHF.R.U32.HI R5, RZ, 0x4, R7.reuse ;  /* 0x00000004ff057819 */ /* 0x108fe40000011607 */
[----:B----4-:R-:W-:-:S05]  /*1260*/  SHF.R.U64 R3, R6, 0x4, R7 ;  /* 0x0000000406037819 */ /* 0x010fca0000001207 */
[----:B------:R3:W-:Y:S01]  /*1270*/  STS [UR8+0xc], R3 ;  /* 0x00000c03ff007988 */ /* 0x0007e20008000808 */
[----:B--2---:R-:W-:-:S05]  /*1280*/  LOP3.LUT R2, R2, 0xf, R5, 0xb8, !PT ;  /* 0x0000000f02027812 */ /* 0x004fca00078eb805 */
[----:B------:R3:W-:Y:S02]  /*1290*/  STS [UR8+0x1c], R2 ;  /* 0x00001c02ff007988 */ /* 0x0007e40008000808 */
.L_x_44:
[----:B------:R-:W-:Y:S05]  /*12a0*/  @P3 BRA `(.L_x_46) ;  /* 0x00000000001c3947 */ /* 0x000fea0003800000 */
[----:B---3--:R-:W3:Y:S02]  /*12b0*/  LDS R2, [UR8+0x34] ;  /* 0x00003408ff027984 */ /* 0x008ee40008000800 */
[----:B---3--:R-:W-:-:S05]  /*12c0*/  LOP3.LUT R2, R2, 0x7, RZ, 0xb8, !PT ;  /* 0x0000000702027812 */ /* 0x008fca00078eb8ff */
[----:B------:R3:W-:Y:S02]  /*12d0*/  STS [UR8+0x34], R2 ;  /* 0x00003402ff007988 */ /* 0x0007e40008000808 */
.L_x_45:
[----:B------:R-:W-:Y:S05]  /*12e0*/  @P3 BRA `(.L_x_47) ;  /* 0x00000000001c3947 */ /* 0x000fea0003800000 */
[----:B--23--:R-:W2:Y:S02]  /*12f0*/  LDS R2, [UR8+0x34] ;  /* 0x00003408ff027984 */ /* 0x00cea40008000800 */
[----:B--2---:R-:W-:-:S05]  /*1300*/  LOP3.LUT R2, R2, 0x38, RZ, 0xb8, !PT ;  /* 0x0000003802027812 */ /* 0x004fca00078eb8ff */
[----:B------:R2:W-:Y:S02]  /*1310*/  STS [UR8+0x34], R2 ;  /* 0x00003402ff007988 */ /* 0x0005e40008000808 */
.L_x_46:
[----:B------:R-:W-:Y:S05]  /*1320*/  @P3 BRA `(.L_x_48) ;  /* 0x00000000001c3947 */ /* 0x000fea0003800000 */
[----:B--23--:R-:W2:Y:S02]  /*1330*/  LDS R2, [UR8+0x8] ;  /* 0x00000808ff027984 */ /* 0x00cea40008000800 */
[----:B--2---:R-:W-:-:S05]  /*1340*/  LOP3.LUT R2, R2, 0x780, RZ, 0xb8, !PT ;  /* 0x0000078002027812 */ /* 0x004fca00078eb8ff */
[----:B------:R2:W-:Y:S02]  /*1350*/  STS [UR8+0x8], R2 ;  /* 0x00000802ff007988 */ /* 0x0005e40008000808 */
.L_x_47:
[----:B------:R-:W-:Y:S05]  /*1360*/  @P3 BRA `(.L_x_49) ;  /* 0x0000000000283947 */ /* 0x000fea0003800000 */
[----:B--23--:R-:W2:Y:S02]  /*1370*/  LDS R2, [UR8+0x8] ;  /* 0x00000808ff027984 */ /* 0x00cea40008000800 */
[----:B--2---:R-:W-:-:S05]  /*1380*/  LOP3.LUT R2, R2, 0x1800, RZ, 0xb8, !PT ;  /* 0x0000180002027812 */ /* 0x004fca00078eb8ff */
[----:B------:R2:W-:Y:S02]  /*1390*/  STS [UR8+0x8], R2 ;  /* 0x00000802ff007988 */ /* 0x0005e40008000808 */
.L_x_48:
[----:B------:R-:W-:Y:S05]  /*13a0*/  @P3 BREAK.RELIABLE B2 ;  /* 0x0000000000023942 */ /* 0x000fea0003800100 */
[----:B------:R-:W-:Y:S05]  /*13b0*/  @P3 BRA `(.L_x_50) ;  /* 0x0000000000243947 */ /* 0x000fea0003800000 */
[----:B--23--:R-:W2:Y:S01]  /*13c0*/  LDS R2, [UR8+0x8] ;  /* 0x00000808ff027984 */ /* 0x00cea20008000800 */
[----:B----4-:R-:W-:-:S05]  /*13d0*/  IMAD.MOV.U32 R3, RZ, RZ, 0x6000 ;  /* 0x00006000ff037424 */ /* 0x010fca00078e00ff */
[----:B--2---:R-:W-:-:S04]  /*13e0*/  LOP3.LUT R2, R2, 0x6000, R3, 0xd8, !PT ;  /* 0x0000600002027812 */ /* 0x004fc800078ed803 */
[----:B------:R-:W-:-:S05]  /*13f0*/  LOP3.LUT R2, R2, 0x400000, RZ, 0xb8, !PT ;  /* 0x0040000002027812 */ /* 0x000fca00078eb8ff */
[----:B------:R2:W-:Y:S02]  /*1400*/  STS [UR8+0x8], R2 ;  /* 0x00000802ff007988 */ /* 0x0005e40008000808 */
.L_x_49:
[----:B------:R-:W-:Y:S05]  /*1410*/  BSYNC.RELIABLE B2 ;  /* 0x0000000000027941 */ /* 0x000fea0003800100 */
.L_x_40:
[----:B--23--:R-:W2:Y:S02]  /*1420*/  @!P3 LDS R2, [UR8+0x8] ;  /* 0x00000808ff02b984 */ /* 0x00cea40008000800 */
[----:B--2---:R-:W-:-:S05]  /*1430*/  @!P3 LOP3.LUT R2, R2, 0x8000, RZ, 0xb8, !PT ;  /* 0x000080000202b812 */ /* 0x004fca00078eb8ff */
[----:B------:R2:W-:Y:S02]  /*1440*/  @!P3 STS [UR8+0x8], R2 ;  /* 0x00000802ff00b988 */ /* 0x0005e40008000808 */
.L_x_50:
[----:B------:R-:W-:Y:S05]  /*1450*/  BSYNC.RECONVERGENT B3 ;  /* 0x0000000000037941 */ /* 0x000fea0003800200 */
.L_x_39:
[----:B------:R-:W-:Y:S05]  /*1460*/  WARPSYNC.ALL ;  /* 0x0000000000007948 */ /* 0x000fea0003800000 */
[----:B------:R-:W-:Y:S01]  /*1470*/  NOP ;  /* 0x0000000000007918 */ /* 0x000fe20000000000 */
[----:B------:R-:W-:-:S04]  /*1480*/  UIADD3 UR4, UPT, UPT, UR4, 0x100, URZ ;  /* 0x0000010004047890 */ /* 0x000fc8000fffe0ff */
[----:B------:R-:W-:-:S04]  /*1490*/  UIADD3 UR20, UP0, UPT, UR4, UR20, URZ ;  /* 0x0000001404147290 */ /* 0x000fc8000ff1e0ff */
[----:B------:R-:W-:Y:S01]  /*14a0*/  ULEA.HI.X.SX32 UR21, UR4, UR21, 0x1, UP0 ;  /* 0x0000001504157291 */ /* 0x000fe200080f0eff */
[----:B------:R-:W-:Y:S11]  /*14b0*/  @P0 BRA `(.L_x_51) ;  /* 0x0000000000300947 */ /* 0x000ff60003800000 */
[----:B--23--:R-:W2:Y:S01]  /*14c0*/  S2R R2, SR_LANEID ;  /* 0x0000000000027919 */ /* 0x00cea20000000000 */
[----:B------:R-:W-:Y:S05]  /*14d0*/  WARPSYNC.ALL ;  /* 0x0000000000007948 */ /* 0x000fea0003800000 */
[----:B------:R-:W-:Y:S01]  /*14e0*/  NOP ;  /* 0x0000000000007918 */ /* 0x000fe20000000000 */
[----:B--2--5:R-:W-:-:S05]  /*14f0*/  IMAD.SHL.U32 R4, R2, 0x4, RZ ;  /* 0x0000000402047824 */ /* 0x024fca00078e00ff */
[----:B------:R-:W2:Y:S01]  /*1500*/  LDS R5, [R4+UR8] ;  /* 0x0000000804057984 */ /* 0x000ea20008000800 */
[----:B------:R-:W-:-:S05]  /*1510*/  IADD3 R2, P1, PT, R4, UR20, RZ ;  /* 0x0000001404027c10 */ /* 0x000fca000ff3e0ff */
[----:B----4-:R-:W-:-:S05]  /*1520*/  IMAD.X R3, RZ, RZ, UR21, P1 ;  /* 0x00000015ff037e24 */ /* 0x010fca00088e06ff */
[----:B--2---:R2:W3:Y:S01]  /*1530*/  ATOMG.E.EXCH.STRONG.GPU PT, RZ, [R2], R5 ;  /* 0x0000000502ff73a8 */ /* 0x0044e200041ee100 */
[----:B------:R-:W-:-:S04]  /*1540*/  DEPBAR {5,4,3,2,1,0} ;  /* 0x0000003f0000791a */ /* 0x000fc80000000000 */
[----:B------:R-:W4:Y:S02]  /*1550*/  CCTL.E.C.LDCU.IV.DEEP [UR20] ;  /* 0x0000000014007540 */ /* 0x000f240009c08000 */
[----:B----4-:R2:W-:Y:S01]  /*1560*/  UTMACCTL.IV [UR20] ;  /* 0x00000000140079b9 */ /* 0x0105e20008000000 */
[----:B------:R-:W-:Y:S01]  /*1570*/  NOP ;  /* 0x0000000000007918 */ /* 0x000fe20000000000 */
.L_x_51:
[----:B------:R-:W-:Y:S05]  /*1580*/  @P0 BRA `(.L_x_52) ;  /* 0x00000000000c0947 */ /* 0x000fea0003800000 */
[----:B------:R0:W-:Y:S01]  /*1590*/  UTMACMDFLUSH ;  /* 0x00000000000079b7 */ /* 0x0001e20000000000 */
[----:B------:R-:W-:Y:S05]  /*15a0*/  @P0 BRA `(.L_x_52) ;  /* 0x0000000000040947 */ /* 0x000fea0003800000 */
[----:B------:R-:W-:-:S04]  /*15b0*/  DEPBAR.LE SB0, 0x0 ;  /* 0x000080000000791a */ /* 0x000fc80000000000 */
.L_x_52:
[----:B------:R-:W-:Y:S05]  /*15c0*/  WARPSYNC.ALL ;  /* 0x0000000000007948 */ /* 0x000fea0003800000 */
[----:B------:R-:W-:Y:S01]  /*15d0*/  NOP ;  /* 0x0000000000007918 */ /* 0x000fe20000000000 */
[----:B---3--:R-:W-:Y:S01]  /*15e0*/  BAR.SYNC.DEFER_BLOCKING 0x0 ;  /* 0x0000000000007b1d */ /* 0x008fe20000010000 */
[----:B--2---:R-:W-:Y:S01]  /*15f0*/  SHF.R.U32.HI R2, RZ, 0x5, R0 ;  /* 0x00000005ff027819 */ /* 0x004fe20000011600 */
[----:B------:R-:W-:Y:S01]  /*1600*/  UIADD3 UR15, UPT, UPT, UR8, 0x6010, URZ ;  /* 0x00006010080f7890 */ /* 0x000fe2000fffe0ff */
[----:B------:R-:W-:Y:S01]  /*1610*/  ISETP.GE.AND P0, PT, R8, 0x1, PT ;  /* 0x000000010800780c */ /* 0x000fe20003f06270 */
[----:B------:R-:W-:Y:S01]  /*1620*/  USHF.L.U32 UR19, UR7, 0x6, URZ ;  /* 0x0000000607137899 */ /* 0x000fe200080006ff */
[----:B------:R-:W-:Y:S01]  /*1630*/  R2UR UR22, R2 ;  /* 0x00000000021672ca */ /* 0x000fe200000e0000 */
[----:B------:R-:W-:Y:S01]  /*1640*/  VOTEU.ALL UP0, P3 ;  /* 0x0000000000ff7886 */ /* 0x000fe20001800000 */
[----:B------:R-:W-:Y:S01]  /*1650*/  UMOV UR4, 0x1 ;  /* 0x0000000100047882 */ /* 0x000fe20000000000 */
[----:B------:R-:W-:Y:S01]  /*1660*/  VOTEU.ALL UP1, P3 ;  /* 0x0000000000ff7886 */ /* 0x000fe20001820000 */
[----:B------:R-:W-:Y:S01]  /*1670*/  USHF.L.U32 UR14, UR9, 0x7, URZ ;  /* 0x00000007090e7899 */ /* 0x000fe200080006ff */
[----:B------:R-:W-:Y:S01]  /*1680*/  BSSY.RECONVERGENT B3, `(.L_x_53) ;  /* 0x0000018000037945 */ /* 0x000fe20003800200 */
[----:B------:R-:W-:-:S04]  /*1690*/  @!UP0 UIADD3 UR10, UPT, UPT, -UR4, 0x100000, URZ ;  /* 0x00100000040a8890 */ /* 0x000fc8000fffe1ff */
[----:B------:R-:W-:Y:S02]  /*16a0*/  @!UP0 USHF.L.U32 UR11, UR10, 0xb, URZ ;  /* 0x0000000b0a0b8899 */ /* 0x000fe400080006ff */
[----:B------:R-:W-:Y:S02]  /*16b0*/  @!UP0 USHF.L.U32 UR10, UR10, 0x1, URZ ;  /* 0x000000010a0a8899 */ /* 0x000fe400080006ff */
[----:B------:R-:W-:-:S04]  /*16c0*/  @!UP0 UIADD3 UR4, UPT, UPT, -UR4, 0x100000, URZ ;  /* 0x0010000004048890 */ /* 0x000fc8000fffe1ff */
[----:B------:R-:W-:Y:S02]  /*16d0*/  @!UP0 USHF.L.U32 UR5, UR4, 0xb, URZ ;  /* 0x0000000b04058899 */ /* 0x000fe400080006ff */
[----:B------:R-:W-:Y:S01]  /*16e0*/  @!UP0 USHF.L.U32 UR4, UR4, 0x1, URZ ;  /* 0x0000000104048899 */ /* 0x000fe200080006ff */
[----:B------:R-:W-:Y:S01]  /*16f0*/  VOTEU.ALL UP0, P3 ;  /* 0x0000000000ff7886 */ /* 0x000fe20001800000 */
[----:B------:R-:W2:Y:S04]  /*1700*/  FENCE.VIEW.ASYNC.S ;  /* 0x00000000000073c6 */ /* 0x000ea80000000000 */
[----:B--2---:R2:W3:Y:S06]  /*1710*/  @!UP0 SYNCS.EXCH.64 URZ, [UR8+0x6000], UR10 ;  /* 0x0060000a08ff85b2 */ /* 0x0044ec0008000100 */
[----:B------:R2:W3:Y:S02]  /*1720*/  @!UP1 SYNCS.EXCH.64 URZ, [UR8+0x6010], UR4 ;  /* 0x0060100408ff95b2 */ /* 0x0004e40008000100 */
[----:B---3--:R-:W-:Y:S06]  /*1730*/  BAR.SYNC.DEFER_BLOCKING 0x0 ;  /* 0x0000000000007b1d */ /* 0x008fec0000010000 */
[----:B------:R-:W-:Y:S05]  /*1740*/  @P3 BRA `(.L_x_54) ;  /* 0x00000000002c3947 */ /* 0x000fea0003800000 */
[----:B--2---:R-:W-:Y:S02]  /*1750*/  UMOV UR4, 0x1 ;  /* 0x0000000100047882 */ /* 0x004fe40000000000 */
[----:B------:R-:W-:-:S04]  /*1760*/  UIADD3 UR10, UPT, UPT, -UR4, 0x100000, URZ ;  /* 0x00100000040a7890 */ /* 0x000fc8000fffe1ff */
[----:B------:R-:W-:Y:S02]  /*1770*/  USHF.L.U32 UR11, UR10, 0xb, URZ ;  /* 0x0000000b0a0b7899 */ /* 0x000fe400080006ff */
[----:B------:R-:W-:Y:S02]  /*1780*/  USHF.L.U32 UR10, UR10, 0x1, URZ ;  /* 0x000000010a0a7899 */ /* 0x000fe400080006ff */
[----:B------:R-:W-:-:S04]  /*1790*/  UIADD3 UR4, UPT, UPT, -UR4, 0x100000, URZ ;  /* 0x0010000004047890 */ /* 0x000fc8000fffe1ff */
[----:B------:R-:W-:Y:S02]  /*17a0*/  USHF.L.U32 UR5, UR4, 0xb, URZ ;  /* 0x0000000b04057899 */ /* 0x000fe400080006ff */
[----:B------:R-:W-:Y:S01]  /*17b0*/  USHF.L.U32 UR4, UR4, 0x1, URZ ;  /* 0x0000000104047899 */ /* 0x000fe200080006ff */
[----:B------:R-:W2:Y:S03]  /*17c0*/  FENCE.VIEW.ASYNC.S ;  /* 0x00000000000073c6 */ /* 0x000ea60000000000 */
[----:B--2---:R3:W2:Y:S08]  /*17d0*/  SYNCS.EXCH.64 URZ, [UR8+0x6008], UR10 ;  /* 0x0060080a08ff75b2 */ /* 0x0046b00008000100 */
[----:B------:R3:W4:Y:S02]  /*17e0*/  SYNCS.EXCH.64 URZ, [UR8+0x6018], UR4 ;  /* 0x0060180408ff75b2 */ /* 0x0007240008000100 */
[----:B---3--:R-:W-:Y:S01]  /*17f0*/  NOP ;  /* 0x0000000000007918 */ /* 0x008fe20000000000 */
.L_x_54:
[----:B--2---:R-:W-:Y:S05]  /*1800*/  BSYNC.RECONVERGENT B3 ;  /* 0x0000000000037941 */ /* 0x004fea0003800200 */
.L_x_53:
[----:B------:R-:W-:Y:S05]  /*1810*/  @!P0 BRA `(.L_x_55) ;  /* 0x00000008001c8947 */ /* 0x000fea0003800000 */
[----:B----4-:R-:W-:Y:S01]  /*1820*/  BAR.SYNC.DEFER_BLOCKING 0x0 ;  /* 0x0000000000007b1d */ /* 0x010fe20000010000 */
[----:B------:R-:W-:Y:S01]  /*1830*/  ELECT P1, URZ, PT ;  /* 0x0000000000ff782f */ /* 0x000fe20003820000 */
[----:B------:R-:W-:Y:S01]  /*1840*/  @!P3 IMAD.MOV.U32 R2, RZ, RZ, 0x3000 ;  /* 0x00003000ff02b424 */ /* 0x000fe200078e00ff */
[----:B------:R-:W-:Y:S02]  /*1850*/  UIADD3 UR16, UPT, UPT, UR8, 0x4000, URZ ;  /* 0x0000400008107890 */ /* 0x000fe4000fffe0ff */
[----:B------:R-:W-:Y:S02]  /*1860*/  ISETP.LT.U32.AND P1, PT, R36, 0x20, P1 ;  /* 0x000000202400780c */ /* 0x000fe40000f21070 */
[----:B------:R-:W-:Y:S01]  /*1870*/  ELECT P0, URZ, PT ;  /* 0x0000000000ff782f */ /* 0x000fe20003800000 */
[----:B------:R-:W-:-:S03]  /*1880*/  UMOV UR10, UR14 ;  /* 0x0000000e000a7c82 */ /* 0x000fc60008000000 */
[----:B------:R-:W-:-:S07]  /*1890*/  ISETP.LT.U32.AND P0, PT, R36, 0x20, P0 ;  /* 0x000000202400780c */ /* 0x000fce0000701070 */
[----:B------:R-:W-:Y:S01]  /*18a0*/  VOTEU.ANY UP0, P1 ;  /* 0x0000000000ff7886 */ /* 0x000fe20000800100 */
[----:B------:R-:W-:-:S04]  /*18b0*/  VOTEU.ANY UP2, P1 ;  /* 0x0000000000ff7886 */ /* 0x000fc80000840100 */
[----:B------:R-:W-:Y:S02]  /*18c0*/  @UP0 UIADD3 UR17, UPT, UPT, UR8, 0x6000, URZ ;  /* 0x0000600008110890 */ /* 0x000fe4000fffe0ff */
[----:B------:R2:W-:Y:S01]  /*18d0*/  @!P3 SYNCS.ARRIVE.TRANS64 RZ, [UR8+0x6000], R2 ;  /* 0x00600002ffffb9a7 */ /* 0x0005e20008000008 */
[----:B------:R-:W-:Y:S01]  /*18e0*/  @UP0 UMOV UR18, URZ ;  /* 0x000000ff00120c82 */ /* 0x000fe20008000000 */
[----:B------:R-:W-:Y:S01]  /*18f0*/  BAR.SYNC.DEFER_BLOCKING 0x0 ;  /* 0x0000000000007b1d */ /* 0x000fe20000010000 */
[----:B------:R-:W-:-:S05]  /*1900*/  UISETP.NE.U32.AND UP0, UPT, UR22, URZ, UPT ;  /* 0x000000ff1600728c */ /* 0x000fca000bf05070 */
[----:B------:R-:W-:Y:S01]  /*1910*/  VOTEU.ANY UP1, P0 ;  /* 0x0000000000ff7886 */ /* 0x000fe20000020100 */
[----:B------:R-:W-:-:S04]  /*1920*/  VOTEU.ANY UP3, P0 ;  /* 0x0000000000ff7886 */ /* 0x000fc80000060100 */
[----:B------:R-:W-:Y:S01]  /*1930*/  @UP1 UIADD3 UR9, UPT, UPT, UR8, 0x6000, URZ ;  /* 0x0000600008091890 */ /* 0x000fe2000fffe0ff */
[----:B------:R-:W-:Y:S01]  /*1940*/  @UP1 UMOV UR11, URZ ;  /* 0x000000ff000b1c82 */ /* 0x000fe20008000000 */
[----:B------:R2:W-:Y:S01]  /*1950*/  @UP2 UTMALDG.2D [UR16], [UR24] ;  /* 0x00000010180025b4 */ /* 0x0005e20008008000 */
[----:B------:R3:W-:Y:S06]  /*1960*/  MEMBAR.ALL.CTA ;  /* 0x0000000000007992 */ /* 0x0007ec0000008000 */
[----:B---3--:R-:W3:Y:S02]  /*1970*/  FENCE.VIEW.ASYNC.S ;  /* 0x00000000000073c6 */ /* 0x008ee40000000000 */
[----:B---3--:R-:W-:Y:S06]  /*1980*/  BAR.SYNC.DEFER_BLOCKING 0x0 ;  /* 0x0000000000007b1d */ /* 0x008fec0000010000 */
[----:B------:R2:W-:Y:S02]  /*1990*/  @UP3 UTMALDG.2D [UR8], [UR26] ;  /* 0x000000081a0035b4 */ /* 0x0005e40008008000 */
[----:B------:R-:W-:Y:S06]  /*19a0*/  BAR.SYNC.DEFER_BLOCKING 0x0 ;  /* 0x0000000000007b1d */ /* 0x000fec0000010000 */
[----:B------:R-:W3:Y:S02]  /*19b0*/  SYNCS.PHASECHK.TRANS64.TRYWAIT P0, [UR8+0x6000], RZ ;  /* 0x006000ffff0075a7 */ /* 0x000ee40008001108 */
[----:B--23--:R-:W-:Y:S05]  /*19c0*/  @!P0 BRA `(.L_x_56) ;  /* 0x0000000c005c8947 */ /* 0x00cfea0003800000 */
.L_x_70:
[----:B------:R-:W-:Y:S05]  /*19d0*/  BRA.U UP0, `(.L_x_57) ;  /* 0x0000000100547547 */ /* 0x000fea000b800000 */
[----:B------:R-:W-:Y:S02]  /*19e0*/  USHF.R.U32.HI UR4, URZ, 0x4, UR16 ;  /* 0x00000004ff047899 */ /* 0x000fe40008011610 */
[----:B------:R-:W-:Y:S02]  /*19f0*/  USHF.R.U32.HI UR6, URZ, 0x4, UR8 ;  /* 0x00000004ff067899 */ /* 0x000fe40008011608 */
[----:B------:R-:W-:Y:S02]  /*1a00*/  USGXT.U32 UR4, UR4, 0xe ;  /* 0x0000000e0404789a */ /* 0x000fe40008000000 */
[----:B------:R-:W-:Y:S01]  /*1a10*/  USGXT.U32 UR6, UR6, 0xe ;  /* 0x0000000e0606789a */ /* 0x000fe20008000000 */
[----:B------:R-:W-:Y:S01]  /*1a20*/  UMOV UR10, 0xfffffffe ;  /* 0xfffffffe000a7882 */ /* 0x000fe20000000000 */
[----:B------:R-:W-:Y:S01]  /*1a30*/  UMOV UR11, 0x7fffbfdf ;  /* 0x7fffbfdf000b7882 */ /* 0x000fe20000000000 */
[----:B------:R-:W-:Y:S01]  /*1a40*/  UMOV UR12, 0x100 ;  /* 0x00000100000c7882 */ /* 0x000fe20000000000 */
[----:B------:R-:W-:Y:S01]  /*1a50*/  UMOV UR13, 0x40004040 ;  /* 0x40004040000d7882 */ /* 0x000fe20000000000 */
[----:B------:R-:W-:Y:S01]  /*1a60*/  UMOV UR5, URZ ;  /* 0x000000ff00057c82 */ /* 0x000fe20008000000 */
[----:B------:R-:W-:Y:S01]  /*1a70*/  UMOV UR7, URZ ;  /* 0x000000ff00077c82 */ /* 0x000fe20008000000 */
[----:B------:R-:W-:-:S02]  /*1a80*/  UIADD3.64 UR10, UPT, UPT, UR4, -UR10, URZ ;  /* 0x8000000a040a7297 */ /* 0x000fc4000fffe0ff */
[----:B------:R-:W-:Y:S01]  /*1a90*/  UIADD3.64 UR12, UPT, UPT, UR6, UR12, URZ ;  /* 0x0000000c060c7297 */ /* 0x000fe2000fffe0ff */
[----:B------:R-:W-:Y:S01]  /*1aa0*/  UMOV UR16, 0x0 ;  /* 0x0000000000107882 */ /* 0x000fe20000000000 */
[----:B------:R-:W-:Y:S01]  /*1ab0*/  UMOV UR17, 0x4210010 ;  /* 0x0421001000117882 */ /* 0x000fe20000000000 */
[----:B------:R-:W-:Y:S01]  /*1ac0*/  UMOV UR5, 0x80004020 ;  /* 0x8000402000057882 */ /* 0x000fe20000000000 */
[----:B------:R-:W-:Y:S01]  /*1ad0*/  UMOV UR7, 0x40004040 ;  /* 0x4000404000077882 */ /* 0x000fe20000000000 */
[----:B------:R-:W-:Y:S01]  /*1ae0*/  UMOV UR28, 0x0 ;  /* 0x00000000001c7882 */ /* 0x000fe20000000000 */
[----:B------:R-:W-:Y:S01]  /*1af0*/  UMOV UR29, 0x4210010 ;  /* 0x04210010001d7882 */ /* 0x000fe20000000000 */
[----:B------:R2:W-:Y:S02]  /*1b00*/  UTCQMMA gdesc[UR4], gdesc[UR6], tmem[UR23], tmem[UR16], idesc[UR17], !UPT ;  /* 0x00ff1006040075ea */ /* 0x0005e4000f800317 */
[----:B------:R2:W-:Y:S01]  /*1b10*/  UTCQMMA gdesc[UR10], gdesc[UR12], tmem[UR23], tmem[UR28], idesc[UR29], UPT ;  /* 0x00ff1c0c0a0075ea */ /* 0x0005e2000b800317 */
[----:B------:R-:W-:-:S02]  /*1b20*/  NOP ;  /* 0x0000000000007918 */ /* 0x000fc40000000000 */
.L_x_57:
[----:B------:R-:W-:Y:S01]  /*1b30*/  ELECT P0, URZ, PT ;  /* 0x0000000000ff782f */ /* 0x000fe20003800000 */
[----:B--2---:R-:W-:Y:S01]  /*1b40*/  UMOV UR4, UR15 ;  /* 0x0000000f00047c82 */ /* 0x004fe20008000000 */
[----:B------:R-:W-:Y:S02]  /*1b50*/  UMOV UR5, URZ ;  /* 0x000000ff00057c82 */ /* 0x000fe40008000000 */
[----:B------:R-:W-:-:S13]  /*1b60*/  ISETP.LT.U32.AND P0, PT, R36, 0x20, P0 ;  /* 0x000000202400780c */ /* 0x000fda0000701070 */
[----:B------:R-:W-:Y:S01]  /*1b70*/  VOTEU.ANY UP0, P0 ;  /* 0x0000000000ff7886 */ /* 0x000fe20000000100 */
[----:B------:R-:W-:Y:S01]  /*1b80*/  VOTEU.ANY UP1, P0 ;  /* 0x0000000000ff7886 */ /* 0x000fe20000020100 */
[----:B------:R-:W-:-:S03]  /*1b90*/  ISETP.GE.U32.AND P0, PT, R8, 0x41, PT ;  /* 0x000000410800780c */ /* 0x000fc60003f06070 */
[----:B------:R-:W-:Y:S02]  /*1ba0*/  @UP0 UMOV UR4, UR4 ;  /* 0x0000000400040c82 */ /* 0x000fe40008000000 */
[----:B------:R2:W-:Y:S01]  /*1bb0*/  @UP1 UTCBAR [UR4], URZ ;  /* 0x000000ff040013e9 */ /* 0x0005e200080000ff */
[----:B------:R-:W-:Y:S06]  /*1bc0*/  BAR.SYNC.DEFER_BLOCKING 0x0 ;  /* 0x0000000000007b1d */ /* 0x000fec0000010000 */
[----:B------:R-:W3:Y:S02]  /*1bd0*/  SYNCS.PHASECHK.TRANS64.TRYWAIT P1, [UR8+0x6010], RZ ;  /* 0x006010ffff0075a7 */ /* 0x000ee40008021108 */
[----:B--23--:R-:W-:Y:S05]  /*1be0*/  @!P1 BRA `(.L_x_58) ;  /* 0x0000000800e09947 */ /* 0x00cfea0003800000 */
.L_x_71:
[----:B------:R-:W-:Y:S01]  /*1bf0*/  UMOV UR4, URZ ;  /* 0x000000ff00047c82 */ /* 0x000fe20008000000 */
[----:B------:R-:W-:Y:S05]  /*1c00*/  @!P0 BRA `(.L_x_55) ;  /* 0x0000000400208947 */ /* 0x000fea0003800000 */
[----:B------:R-:W2:Y:S01]  /*1c10*/  LDCU UR29, c[0x0][0x3a0] ;  /* 0x00007400ff1d77ac */ /* 0x000ea20008000800 */
[----:B------:R-:W-:Y:S01]  /*1c20*/  UMOV UR9, 0x1 ;  /* 0x0000000100097882 */ /* 0x000fe20000000000 */
[----:B------:R-:W-:-:S05]  /*1c30*/  UMOV UR18, 0x40 ;  /* 0x0000004000127882 */ /* 0x000fca0000000000 */
.L_x_62:
[----:B------:R-:W-:Y:S01]  /*1c40*/  BAR.SYNC.DEFER_BLOCKING 0x0 ;  /* 0x0000000000007b1d */ /* 0x000fe20000010000 */
[----:B------:R-:W-:Y:S01]  /*1c50*/  ULEA UR28, UR9, UR8, 0x3 ;  /* 0x00000008091c7291 */ /* 0x000fe2000f8e18ff */
[----:B------:R-:W-:Y:S01]  /*1c60*/  @!P3 IMAD.MOV.U32 R2, RZ, RZ, 0x3000 ;  /* 0x00003000ff02b424 */ /* 0x000fe200078e00ff */
[----:B------:R-:W-:Y:S01]  /*1c70*/  ELECT P1, URZ, PT ;  /* 0x0000000000ff782f */ /* 0x000fe20003820000 */
[----:B------:R-:W-:-:S03]  /*1c80*/  ULEA UR16, UR9, UR8, 0xc ;  /* 0x0000000809107291 */ /* 0x000fc6000f8e60ff */
[----:B------:R-:W-:Y:S02]  /*1c90*/  ISETP.LT.U32.AND P1, PT, R36, 0x20, P1 ;  /* 0x000000202400780c */ /* 0x000fe40000f21070 */
[----:B------:R-:W-:Y:S01]  /*1ca0*/  ELECT P0, URZ, PT ;  /* 0x0000000000ff782f */ /* 0x000fe20003800000 */
[----:B------:R-:W-:-:S03]  /*1cb0*/  UIADD3 UR16, UPT, UPT, UR16, 0x4000, URZ ;  /* 0x0000400010107890 */ /* 0x000fc6000fffe0ff */
[----:B------:R-:W-:Y:S01]  /*1cc0*/  ISETP.LT.U32.AND P0, PT, R36, 0x20, P0 ;  /* 0x000000202400780c */ /* 0x000fe20000701070 */
[----:B------:R-:W-:Y:S01]  /*1cd0*/  ULEA UR12, UR9, UR8, 0xd ;  /* 0x00000008090c7291 */ /* 0x000fe2000f8e68ff */
[----:B------:R-:W-:Y:S01]  /*1ce0*/  UMOV UR15, UR18 ;  /* 0x00000012000f7c82 */ /* 0x000fe20008000000 */
[----:B------:R-:W-:-:S04]  /*1cf0*/  USHF.L.U32 UR5, UR4, 0x1f, URZ ;  /* 0x0000001f04057899 */ /* 0x000fc800080006ff */
[----:B------:R-:W-:Y:S01]  /*1d00*/  VOTEU.ANY UP0, P1 ;  /* 0x0000000000ff7886 */ /* 0x000fe20000800100 */
[----:B------:R3:W-:Y:S04]  /*1d10*/  @!P3 SYNCS.ARRIVE.TRANS64 RZ, [UR28+0x6000], R2 ;  /* 0x00600002ffffb9a7 */ /* 0x0007e8000800001c */
[----:B------:R-:W-:Y:S01]  /*1d20*/  @UP0 UIADD3 UR17, UPT, UPT, UR28, 0x6000, URZ ;  /* 0x000060001c110890 */ /* 0x000fe2000fffe0ff */
[----:B------:R-:W-:Y:S01]  /*1d30*/  VOTEU.ANY UP0, P1 ;  /* 0x0000000000ff7886 */ /* 0x000fe20000800100 */
[----:B------:R-:W-:Y:S01]  /*1d40*/  BAR.SYNC.DEFER_BLOCKING 0x0 ;  /* 0x0000000000007b1d */ /* 0x000fe20000010000 */
[----:B---3--:R-:W-:-:S05]  /*1d50*/  IMAD.U32 R2, RZ, RZ, UR5 ;  /* 0x00000005ff027e24 */ /* 0x008fca000f8e00ff */
[----:B------:R-:W-:-:S05]  /*1d60*/  VOTEU.ANY UP1, P0 ;  /* 0x0000000000ff7886 */ /* 0x000fca0000020100 */
[----:B------:R-:W-:Y:S01]  /*1d70*/  @UP1 UIADD3 UR13, UPT, UPT, UR28, 0x6000, URZ ;  /* 0x000060001c0d1890 */ /* 0x000fe2000fffe0ff */
[----:B------:R-:W-:Y:S01]  /*1d80*/  VOTEU.ANY UP1, P0 ;  /* 0x0000000000ff7886 */ /* 0x000fe20000020100 */
[----:B------:R3:W-:Y:S01]  /*1d90*/  @UP0 UTMALDG.2D [UR16], [UR24] ;  /* 0x00000010180005b4 */ /* 0x0007e20008008000 */
[----:B------:R-:W-:Y:S01]  /*1da0*/  UISETP.NE.U32.AND UP0, UPT, UR22, URZ, UPT ;  /* 0x000000ff1600728c */ /* 0x000fe2000bf05070 */
[----:B------:R4:W-:Y:S06]  /*1db0*/  MEMBAR.ALL.CTA ;  /* 0x0000000000007992 */ /* 0x0009ec0000008000 */
[----:B----4-:R-:W4:Y:S02]  /*1dc0*/  FENCE.VIEW.ASYNC.S ;  /* 0x00000000000073c6 */ /* 0x010f240000000000 */
[----:B----4-:R-:W-:Y:S06]  /*1dd0*/  BAR.SYNC.DEFER_BLOCKING 0x0 ;  /* 0x0000000000007b1d */ /* 0x010fec0000010000 */
[----:B------:R3:W-:Y:S02]  /*1de0*/  @UP1 UTMALDG.2D [UR12], [UR26] ;  /* 0x0000000c1a0015b4 */ /* 0x0007e40008008000 */
[----:B------:R-:W-:Y:S06]  /*1df0*/  BAR.SYNC.DEFER_BLOCKING 0x0 ;  /* 0x0000000000007b1d */ /* 0x000fec0000010000 */
[----:B------:R-:W4:Y:S02]  /*1e00*/  SYNCS.PHASECHK.TRANS64.TRYWAIT P0, [UR28+0x6000], R2 ;  /* 0x00600002ff0075a7 */ /* 0x000f24000800111c */
[----:B---34-:R-:W-:Y:S05]  /*1e10*/  @!P0 BRA `(.L_x_59) ;  /* 0x0000000800608947 */ /* 0x018fea0003800000 */
.L_x_72:
[----:B------:R-:W-:Y:S05]  /*1e20*/  BRA.U UP0, `(.L_x_60) ;  /* 0x00000001004c7547 */ /* 0x000fea000b800000 */
[----:B------:R-:W-:Y:S02]  /*1e30*/  USHF.R.U32.HI UR10, URZ, 0x4, UR16 ;  /* 0x00000004ff0a7899 */ /* 0x000fe40008011610 */
[----:B------:R-:W-:Y:S02]  /*1e40*/  USHF.R.U32.HI UR12, URZ, 0x4, UR12 ;  /* 0x00000004ff0c7899 */ /* 0x000fe4000801160c */
[----:B------:R-:W-:Y:S02]  /*1e50*/  USGXT.U32 UR10, UR10, 0xe ;  /* 0x0000000e0a0a789a */ /* 0x000fe40008000000 */
[----:B------:R-:W-:Y:S02]  /*1e60*/  USGXT.U32 UR12, UR12, 0xe ;  /* 0x0000000e0c0c789a */ /* 0x000fe40008000000 */
[----:B------:R-:W-:Y:S02]  /*1e70*/  UIADD3 UR16, UP0, UPT, UR10, 0x2, URZ ;  /* 0x000000020a107890 */ /* 0x000fe4000ff1e0ff */
[----:B------:R-:W-:Y:S01]  /*1e80*/  UIADD3 UR30, UP1, UPT, UR12, 0x100, URZ ;  /* 0x000001000c1e7890 */ /* 0x000fe2000ff3e0ff */
[----:B------:R-:W-:Y:S01]  /*1e90*/  UMOV UR5, URZ ;  /* 0x000000ff00057c82 */ /* 0x000fe20008000000 */
[----:B------:R-:W-:Y:S01]  /*1ea0*/  UMOV UR6, URZ ;  /* 0x000000ff00067c82 */ /* 0x000fe20008000000 */
[----:B------:R-:W-:-:S02]  /*1eb0*/  UIADD3.X UR17, UPT, UPT, UR5, -0x7fffbfe0, URZ, UP0, !UPT ;  /* 0x8000402005117890 */ /* 0x000fc400087fe4ff */
[----:B------:R-:W-:Y:S01]  /*1ec0*/  UIADD3.X UR31, UPT, UPT, UR6, 0x40004040, URZ, UP1, !UPT ;  /* 0x40004040061f7890 */ /* 0x000fe20008ffe4ff */
[----:B------:R-:W-:Y:S01]  /*1ed0*/  UMOV UR32, 0x0 ;  /* 0x0000000000207882 */ /* 0x000fe20000000000 */
[----:B------:R-:W-:Y:S01]  /*1ee0*/  UMOV UR33, 0x4210010 ;  /* 0x0421001000217882 */ /* 0x000fe20000000000 */
[----:B------:R-:W-:Y:S01]  /*1ef0*/  UMOV UR11, 0x80004020 ;  /* 0x80004020000b7882 */ /* 0x000fe20000000000 */
[----:B------:R-:W-:Y:S01]  /*1f00*/  UMOV UR13, 0x40004040 ;  /* 0x40004040000d7882 */ /* 0x000fe20000000000 */
[----:B------:R-:W-:Y:S01]  /*1f10*/  UMOV UR6, 0x0 ;  /* 0x0000000000067882 */ /* 0x000fe20000000000 */
[----:B------:R-:W-:Y:S01]  /*1f20*/  UMOV UR7, 0x4210010 ;  /* 0x0421001000077882 */ /* 0x000fe20000000000 */
[----:B------:R3:W-:Y:S02]  /*1f30*/  UTCQMMA gdesc[UR10], gdesc[UR12], tmem[UR23], tmem[UR32], idesc[UR33], UPT ;  /* 0x00ff200c0a0075ea */ /* 0x0007e4000b800317 */
[----:B------:R3:W-:Y:S01]  /*1f40*/  UTCQMMA gdesc[UR16], gdesc[UR30], tmem[UR23], tmem[UR6], idesc[UR7], UPT ;  /* 0x00ff061e100075ea */ /* 0x0007e2000b800317 */
[----:B------:R-:W-:-:S02]  /*1f50*/  NOP ;  /* 0x0000000000007918 */ /* 0x000fc40000000000 */
.L_x_60:
[----:B------:R-:W-:Y:S01]  /*1f60*/  ELECT P0, URZ, PT ;  /* 0x0000000000ff782f */ /* 0x000fe20003800000 */
[----:B---3--:R-:W-:-:S03]  /*1f70*/  UIADD3 UR6, UPT, UPT, UR28, 0x6010, URZ ;  /* 0x000060101c067890 */ /* 0x008fc6000fffe0ff */
[----:B------:R-:W-:Y:S01]  /*1f80*/  ISETP.LT.U32.AND P0, PT, R36, 0x20, P0 ;  /* 0x000000202400780c */ /* 0x000fe20000701070 */
[----:B------:R-:W-:-:S12]  /*1f90*/  UMOV UR7, URZ ;  /* 0x000000ff00077c82 */ /* 0x000fd80008000000 */
[----:B------:R-:W-:Y:S01]  /*1fa0*/  VOTEU.ANY UP0, P0 ;  /* 0x0000000000ff7886 */ /* 0x000fe20000000100 */
[----:B------:R-:W-:-:S04]  /*1fb0*/  VOTEU.ANY UP1, P0 ;  /* 0x0000000000ff7886 */ /* 0x000fc80000020100 */
[----:B------:R-:W-:Y:S02]  /*1fc0*/  @UP0 UMOV UR6, UR6 ;  /* 0x0000000600060c82 */ /* 0x000fe40008000000 */
[----:B------:R3:W-:Y:S01]  /*1fd0*/  @UP1 UTCBAR [UR6], URZ ;  /* 0x000000ff060013e9 */ /* 0x0007e200080000ff */
[----:B------:R-:W-:Y:S06]  /*1fe0*/  BAR.SYNC.DEFER_BLOCKING 0x0 ;  /* 0x0000000000007b1d */ /* 0x000fec0000010000 */
[----:B------:R-:W4:Y:S02]  /*1ff0*/  SYNCS.PHASECHK.TRANS64.TRYWAIT P0, [UR28+0x6010], R2 ;  /* 0x00601002ff0075a7 */ /* 0x000f24000800111c */
[----:B---34-:R-:W-:Y:S05]  /*2000*/  @!P0 BRA `(.L_x_61) ;  /* 0x0000000400f08947 */ /* 0x018fea0003800000 */
.L_x_73:
[----:B------:R-:W-:Y:S02]  /*2010*/  UIADD3 UR9, UPT, UPT, UR9, 0x1, URZ ;  /* 0x0000000109097890 */ /* 0x000fe4000fffe0ff */
[----:B------:R-:W-:Y:S02]  /*2020*/  UIADD3 UR18, UPT, UPT, UR18, 0x40, URZ ;  /* 0x0000004012127890 */ /* 0x000fe4000fffe0ff */
[----:B------:R-:W-:-:S04]  /*2030*/  UISETP.NE.U32.AND UP0, UPT, UR9, 0x2, UPT ;  /* 0x000000020900788c */ /* 0x000fc8000bf05070 */
[----:B------:R-:W-:Y:S02]  /*2040*/  USEL UR5, URZ, 0x1, UP0 ;  /* 0x00000001ff057887 */ /* 0x000fe40008000000 */
[----:B------:R-:W-:Y:S02]  /*2050*/  USEL UR9, UR9, URZ, UP0 ;  /* 0x000000ff09097287 */ /* 0x000fe40008000000 */
[----:B--2---:R-:W-:Y:S02]  /*2060*/  UISETP.GE.AND UP0, UPT, UR18, UR29, UPT ;  /* 0x0000001d1200728c */ /* 0x004fe4000bf06270 */
[----:B------:R-:W-:-:S07]  /*2070*/  ULOP3.LUT UR4, UR4, UR5, URZ, 0x3c, !UPT ;  /* 0x0000000504047292 */ /* 0x000fce000f8e3cff */
[----:B------:R-:W-:Y:S05]  /*2080*/  BRA.U !UP0, `(.L_x_62) ;  /* 0xfffffff908ec7547 */ /* 0x000fea000b83ffff */
.L_x_55:
[----:B----4-:R-:W-:Y:S01]  /*2090*/  BAR.SYNC.DEFER_BLOCKING 0x0 ;  /* 0x0000000000007b1d */ /* 0x010fe20000010000 */
[C---:B------:R-:W-:Y:S02]  /*20a0*/  IMAD.SHL.U32 R2, R0.reuse, 0x40, RZ ;  /* 0x0000004000027824 */ /* 0x040fe400078e00ff */
[C---:B------:R-:W-:Y:S02]  /*20b0*/  IMAD.SHL.U32 R3, R0.reuse, 0x10, RZ ;  /* 0x0000001000037824 */ /* 0x040fe400078e00ff */
[----:B-----5:R-:W-:Y:S01]  /*20c0*/  IMAD.SHL.U32 R4, R0, 0x2, RZ ;  /* 0x0000000200047824 */ /* 0x020fe200078e00ff */
[----:B------:R-:W-:Y:S04]  /*20d0*/  BSSY.RECONVERGENT B3, `(.L_x_63) ;  /* 0x0000004000037945 */ /* 0x000fe80003800200 */
[----:B------:R-:W-:Y:S05]  /*20e0*/  @P3 BRA `(.L_x_64) ;  /* 0x0000000000083947 */ /* 0x000fea0003800000 */
[----:B------:R-:W2:Y:S02]  /*20f0*/  SYNCS.CCTL.IV [UR8+0x6000] ;  /* 0x00600000ff0079b1 */ /* 0x000ea40008000008 */
[----:B--2---:R-:W2:Y:S02]  /*2100*/  SYNCS.CCTL.IV [UR8+0x6010] ;  /* 0x00601000ff0079b1 */ /* 0x004ea40008000008 */
.L_x_64:
[----:B------:R-:W-:Y:S05]  /*2110*/  BSYNC.RECONVERGENT B3 ;  /* 0x0000000000037941 */ /* 0x000fea0003800200 */
.L_x_63:
[----:B--2---:R-:W-:Y:S06]  /*2120*/  BAR.SYNC.DEFER_BLOCKING 0x0 ;  /* 0x0000000000007b1d */ /* 0x004fec0000010000 */
[----:B------:R-:W-:Y:S04]  /*2130*/  BSSY.RECONVERGENT B3, `(.L_x_65) ;  /* 0x0000004000037945 */ /* 0x000fe80003800200 */
[----:B------:R-:W-:Y:S05]  /*2140*/  @P3 BRA `(.L_x_66) ;  /* 0x0000000000083947 */ /* 0x000fea0003800000 */
[----:B------:R-:W2:Y:S02]  /*2150*/  SYNCS.CCTL.IV [UR8+0x6008] ;  /* 0x00600800ff0079b1 */ /* 0x000ea40008000008 */
[----:B--2---:R-:W2:Y:S02]  /*2160*/  SYNCS.CCTL.IV [UR8+0x6018] ;  /* 0x00601800ff0079b1 */ /* 0x004ea40008000008 */
.L_x_66:
[----:B------:R-:W-:Y:S05]  /*2170*/  BSYNC.RECONVERGENT B3 ;  /* 0x0000000000037941 */ /* 0x000fea0003800200 */
.L_x_65:
[----:B------:R-:W-:Y:S01]  /*2180*/  USHF.L.U32 UR4, UR22, 0x15, URZ ;  /* 0x0000001516047899 */ /* 0x000fe200080006ff */
[----:B------:R-:W-:Y:S01]  /*2190*/  SHF.R.U32.HI R5, RZ, 0x1, R0 ;  /* 0x00000001ff057819 */ /* 0x000fe20000011600 */
[----:B------:R-:W-:Y:S01]  /*21a0*/  USHF.L.U32 UR22, UR22, 0x4, URZ ;  /* 0x0000000416167899 */ /* 0x000fe200080006ff */
[----:B------:R-:W-:Y:S01]  /*21b0*/  LOP3.LUT R2, R2, 0x1800, RZ, 0xc0, !PT ;  /* 0x0000180002027812 */ /* 0x000fe200078ec0ff */
[----:B------:R-:W-:Y:S01]  /*21c0*/  ULOP3.LUT UR4, UR4, 0x600000, URZ, 0xc0, !UPT ;  /* 0x0060000004047892 */ /* 0x000fe2000f8ec0ff */
[----:B------:R-:W-:Y:S01]  /*21d0*/  LOP3.LUT R4, R4, 0x20, RZ, 0xc0, !PT ;  /* 0x0000002004047812 */ /* 0x000fe200078ec0ff */
[----:B------:R-:W-:Y:S01]  /*21e0*/  ULOP3.LUT UR22, UR22, 0x40, URZ, 0xc0, !UPT ;  /* 0x0000004016167892 */ /* 0x000fe2000f8ec0ff */
[----:B------:R-:W-:Y:S01]  /*21f0*/  LOP3.LUT R2, R2, 0x70, R3, 0xf8, !PT ;  /* 0x0000007002027812 */ /* 0x000fe200078ef803 */
[----:B------:R-:W-:Y:S01]  /*2200*/  IMAD.SHL.U32 R0, R0, 0x80, RZ ;  /* 0x0000008000007824 */ /* 0x000fe200078e00ff */
[----:B------:R-:W-:Y:S01]  /*2210*/  LOP3.LUT R5, R4, 0x40, R5, 0xf8, !PT ;  /* 0x0000004004057812 */ /* 0x000fe200078ef805 */
[----:B------:R-:W-:Y:S01]  /*2220*/  UIADD3 UR4, UPT, UPT, UR22, UR4, UR23 ;  /* 0x0000000416047290 */ /* 0x000fe2000fffe017 */
[----:B------:R-:W-:-:S02]  /*2230*/  ELECT P0, URZ, PT ;  /* 0x0000000000ff782f */ /* 0x000fc40003800000 */
[----:B------:R-:W-:Y:S01]  /*2240*/  LOP3.LUT R5, R2, R5, RZ, 0x3c, !PT ;  /* 0x0000000502057212 */ /* 0x000fe200078e3cff */
[----:B------:R-:W-:Y:S01]  /*2250*/  UMOV UR9, UR14 ;  /* 0x0000000e00097c82 */ /* 0x000fe20008000000 */
[----:B------:R-:W-:Y:S01]  /*2260*/  UMOV UR10, UR19 ;  /* 0x00000013000a7c82 */ /* 0x000fe20008000000 */
[----:B------:R-:W-:Y:S02]  /*2270*/  ISETP.LT.U32.AND P0, PT, R36, 0x20, P0 ;  /* 0x000000202400780c */ /* 0x000fe40000701070 */
[----:B------:R-:W-:Y:S02]  /*2280*/  LOP3.LUT R0, R5, 0x780, R0, 0xf8, !PT ;  /* 0x0000078005007812 */ /* 0x000fe400078ef800 */
[----:B------:R-:W-:Y:S01]  /*2290*/  LDTM.16dp32bit_t0_t15.x32 R4, tmem[UR4] ;  /* 0x00000004000479ee */ /* 0x000fe20008a80000 */
[----:B------:R-:W3:Y:S01]  /*22a0*/  LDTM.16dp32bit_t16_t31.x32 R4, tmem[UR4+0x20] ;  /* 0x00002004000479ee */ /* 0x000ee20008aa0000 */
[----:B------:R-:W-:Y:S01]  /*22b0*/  NOP ;  /* 0x0000000000007918 */ /* 0x000fe20000000000 */
[----:B------:R-:W-:-:S06]  /*22c0*/  LOP3.LUT R2, R0, 0x10, RZ, 0x3c, !PT ;  /* 0x0000001000027812 */ /* 0x000fcc00078e3cff */
[----:B---3--:R-:W-:Y:S01]  /*22d0*/  VOTEU.ANY UP1, P0 ;  /* 0x0000000000ff7886 */ /* 0x008fe20000020100 */
[----:B------:R-:W-:Y:S01]  /*22e0*/  VOTEU.ANY UP0, P0 ;  /* 0x0000000000ff7886 */ /* 0x000fe20000000100 */
[----:B------:R-:W-:Y:S02]  /*22f0*/  F2FP.SATFINITE.E4M3.F32.PACK_AB_MERGE_C R6, R7, R6, RZ ;  /* 0x000000060706723e */ /* 0x000fe400048070ff */
[----:B------:R-:W-:Y:S02]  /*2300*/  F2FP.SATFINITE.E4M3.F32.PACK_AB_MERGE_C R10, R11, R10, RZ ;  /* 0x0000000a0b0a723e */ /* 0x000fe400048070ff */
[----:B------:R-:W-:Y:S02]  /*2310*/  F2FP.SATFINITE.E4M3.F32.PACK_AB_MERGE_C R14, R15, R14, RZ ;  /* 0x0000000e0f0e723e */ /* 0x000fe400048070ff */
[----:B------:R-:W-:Y:S02]  /*2320*/  F2FP.SATFINITE.E4M3.F32.PACK_AB_MERGE_C R7, R19, R18, RZ ;  /* 0x000000121307723e */ /* 0x000fe400048070ff */
[----:B------:R-:W-:-:S02]  /*2330*/  F2FP.SATFINITE.E4M3.F32.PACK_AB_MERGE_C R22, R23, R22, RZ ;  /* 0x000000161716723e */ /* 0x000fc400048070ff */
[----:B------:R-:W-:Y:S02]  /*2340*/  F2FP.SATFINITE.E4M3.F32.PACK_AB_MERGE_C R26, R27, R26, RZ ;  /* 0x0000001a1b1a723e */ /* 0x000fe400048070ff */
[----:B------:R-:W-:Y:S02]  /*2350*/  F2FP.SATFINITE.E4M3.F32.PACK_AB_MERGE_C R30, R31, R30, RZ ;  /* 0x0000001e1f1e723e */ /* 0x000fe400048070ff */
[----:B------:R-:W-:Y:S02]  /*2360*/  F2FP.SATFINITE.E4M3.F32.PACK_AB_MERGE_C R34, R35, R34, RZ ;  /* 0x000000222322723e */ /* 0x000fe400048070ff */
[----:B------:R-:W-:Y:S02]  /*2370*/  F2FP.SATFINITE.E4M3.F32.PACK_AB_MERGE_C R4, R5, R4, R6 ;  /* 0x000000040504723e */ /* 0x000fe40004807006 */
[----:B------:R-:W-:Y:S02]  /*2380*/  F2FP.SATFINITE.E4M3.F32.PACK_AB_MERGE_C R5, R9, R8, R10 ;  /* 0x000000080905723e */ /* 0x000fe4000480700a */
[----:B------:R-:W-:-:S02]  /*2390*/  F2FP.SATFINITE.E4M3.F32.PACK_AB_MERGE_C R6, R13, R12, R14 ;  /* 0x0000000c0d06723e */ /* 0x000fc4000480700e */
[----:B------:R-:W-:Y:S02]  /*23a0*/  F2FP.SATFINITE.E4M3.F32.PACK_AB_MERGE_C R7, R17, R16, R7 ;  /* 0x000000101107723e */ /* 0x000fe40004807007 */
[----:B------:R-:W-:Y:S02]  /*23b0*/  F2FP.SATFINITE.E4M3.F32.PACK_AB_MERGE_C R20, R21, R20, R22 ;  /* 0x000000141514723e */ /* 0x000fe40004807016 */
[----:B------:R-:W-:Y:S01]  /*23c0*/  F2FP.SATFINITE.E4M3.F32.PACK_AB_MERGE_C R21, R25, R24, R26 ;  /* 0x000000181915723e */ /* 0x000fe2000480701a */
[----:B--2---:R2:W-:Y:S01]  /*23d0*/  STS.128 [R0+UR8], R4 ;  /* 0x0000000400007988 */ /* 0x0045e20008000c08 */
[----:B------:R-:W-:Y:S02]  /*23e0*/  F2FP.SATFINITE.E4M3.F32.PACK_AB_MERGE_C R22, R29, R28, R30 ;  /* 0x0000001c1d16723e */ /* 0x000fe4000480701e */
[----:B------:R-:W-:-:S05]  /*23f0*/  F2FP.SATFINITE.E4M3.F32.PACK_AB_MERGE_C R23, R33, R32, R34 ;  /* 0x000000202117723e */ /* 0x000fca0004807022 */
[----:B------:R2:W-:Y:S01]  /*2400*/  STS.128 [R2+UR8], R20 ;  /* 0x0000001402007988 */ /* 0x0005e20008000c08 */
[----:B------:R3:W-:Y:S06]  /*2410*/  MEMBAR.ALL.CTA ;  /* 0x0000000000007992 */ /* 0x0007ec0000008000 */
[----:B---3--:R-:W3:Y:S02]  /*2420*/  FENCE.VIEW.ASYNC.S ;  /* 0x00000000000073c6 */ /* 0x008ee40000000000 */
[----:B---3--:R-:W-:Y:S06]  /*2430*/  BAR.SYNC.DEFER_BLOCKING 0x0 ;  /* 0x0000000000007b1d */ /* 0x008fec0000010000 */
[----:B------:R2:W-:Y:S01]  /*2440*/  @UP1 UTMASTG.2D [UR8], [UR20] ;  /* 0x00000008140013b5 */ /* 0x0005e20008008000 */
[----:B------:R0:W-:Y:S01]  /*2450*/  UTMACMDFLUSH ;  /* 0x00000000000079b7 */ /* 0x0001e20000000000 */
[----:B------:R-:W-:-:S04]  /*2460*/  DEPBAR.LE SB0, 0x0 ;  /* 0x000080000000791a */ /* 0x000fc80000000000 */
[----:B------:R-:W-:Y:S08]  /*2470*/  BAR.SYNC.DEFER_BLOCKING 0x0 ;  /* 0x0000000000007b1d */ /* 0x000ff00000010000 */
[----:B------:R-:W-:Y:S06]  /*2480*/  BAR.SYNC.DEFER_BLOCKING 0x0 ;  /* 0x0000000000007b1d */ /* 0x000fec0000010000 */
[----:B--2---:R-:W-:Y:S05]  /*2490*/  @P2 BRA `(.L_x_67) ;  /* 0x0000000000a02947 */ /* 0x004fea0003800000 */
[----:B------:R-:W2:Y:S01]  /*24a0*/  S2UR UR5, SR_CgaCtaId ;  /* 0x00000000000579c3 */ /* 0x000ea20000008800 */
[----:B------:R-:W-:Y:S01]  /*24b0*/  NOP ;  /* 0x0000000000007918 */ /* 0x000fe20000000000 */
[----:B------:R-:W-:Y:S01]  /*24c0*/  UMOV UR4, 0x50 ;  /* 0x0000005000047882 */ /* 0x000fe20000000000 */
[----:B------:R-:W-:Y:S02]  /*24d0*/  IMAD.U32 R0, RZ, RZ, UR23 ;  /* 0x00000017ff007e24 */ /* 0x000fe4000f8e00ff */
[----:B------:R-:W-:Y:S02]  /*24e0*/  IMAD.MOV.U32 R3, RZ, RZ, 0xf ;  /* 0x0000000fff037424 */ /* 0x000fe400078e00ff */
[----:B------:R-:W-:Y:S01]  /*24f0*/  IMAD.MOV.U32 R7, RZ, RZ, 0x1 ;  /* 0x00000001ff077424 */ /* 0x000fe200078e00ff */
[----:B------:R-:W-:-:S04]  /*2500*/  LOP3.LUT R0, R0, 0xffff, RZ, 0xc0, !PT ;  /* 0x0000ffff00007812 */ /* 0x000fc800078ec0ff */
[----:B------:R-:W-:-:S05]  /*2510*/  SHF.R.U32.HI R0, RZ, 0x5, R0 ;  /* 0x00000005ff007819 */ /* 0x000fca0000011600 */
[----:B------:R-:W-:Y:S01]  /*2520*/  VIADD R2, R0, 0x10 ;  /* 0x0000001000027836 */ /* 0x000fe20000000000 */
[----:B------:R-:W-:Y:S01]  /*2530*/  SHF.L.U32 R0, R3, R0, RZ ;  /* 0x0000000003007219 */ /* 0x000fe200000006ff */
[----:B--2---:R-:W-:-:S03]  /*2540*/  ULEA UR6, UR5, UR4, 0x18 ;  /* 0x0000000405067291 */ /* 0x004fc6000f8ec0ff */
[----:B------:R-:W-:-:S04]  /*2550*/  SHF.L.U32 R3, R7, R2, RZ ;  /* 0x0000000207037219 */ /* 0x000fc800000006ff */
[----:B------:R-:W-:Y:S02]  /*2560*/  LOP3.LUT R0, R3, R0, RZ, 0xfc, !PT ;  /* 0x0000000003007212 */ /* 0x000fe400078efcff */
[----:B------:R-:W2:Y:S02]  /*2570*/  LDS R5, [UR6] ;  /* 0x00000006ff057984 */ /* 0x000ea40008000800 */
[C---:B------:R-:W-:Y:S02]  /*2580*/  LOP3.LUT R2, R0.reuse, 0xffff, RZ, 0xc0, !PT ;  /* 0x0000ffff00027812 */ /* 0x040fe400078ec0ff */
[----:B--2---:R-:W-:-:S04]  /*2590*/  LOP3.LUT R3, R0, 0xffff, R5, 0x80, !PT ;  /* 0x0000ffff00037812 */ /* 0x004fc800078e8005 */
[----:B------:R-:W-:-:S13]  /*25a0*/  ISETP.NE.AND P0, PT, R3, R2, PT ;  /* 0x000000020300720c */ /* 0x000fda0003f05270 */
[----:B------:R-:W-:Y:S05]  /*25b0*/  @P0 BRA `(.L_x_68) ;  /* 0x0000000000500947 */ /* 0x000fea0003800000 */
[----:B------:R-:W-:Y:S02]  /*25c0*/  SHF.R.U32.HI R5, RZ, 0x10, R5 ;  /* 0x00000010ff057819 */ /* 0x000fe40000011605 */
[----:B------:R-:W-:-:S04]  /*25d0*/  SHF.R.U32.HI R2, RZ, 0x10, R0 ;  /* 0x00000010ff027819 */ /* 0x000fc80000011600 */
[----:B------:R-:W-:-:S04]  /*25e0*/  LOP3.LUT R5, R5, R2, RZ, 0xc0, !PT ;  /* 0x0000000205057212 */ /* 0x000fc800078ec0ff */
[----:B------:R-:W-:-:S13]  /*25f0*/  ISETP.NE.AND P0, PT, R5, R2, PT ;  /* 0x000000020500720c */ /* 0x000fda0003f05270 */
[----:B------:R-:W-:Y:S05]  /*2600*/  @P0 BRA `(.L_x_69) ;  /* 0x0000000000300947 */ /* 0x000fea0003800000 */
[----:B------:R-:W-:Y:S01]  /*2610*/  R2UR UR4, R0 ;  /* 0x00000000000472ca */ /* 0x000fe200000e0000 */
[----:B------:R-:W-:Y:S01]  /*2620*/  VOTEU.ANY UR5, UPT, PT ;  /* 0x0000000000057886 */ /* 0x000fe200038e0100 */
[----:B------:R-:W2:Y:S01]  /*2630*/  S2R R0, SR_LANEID ;  /* 0x0000000000007919 */ /* 0x000ea20000000000 */
[----:B------:R-:W-:-:S10]  /*2640*/  UFLO.U32 UR5, UR5 ;  /* 0x00000005000572bd */ /* 0x000fd400080e0000 */
[----:B------:R-:W-:-:S06]  /*2650*/  ULOP3.LUT UR4, URZ, UR4, URZ, 0x33, !UPT ;  /* 0x00000004ff047292 */ /* 0x000fcc000f8e33ff */
[----:B------:R-:W-:-:S04]  /*2660*/  IMAD.U32 R2, RZ, RZ, UR4 ;  /* 0x00000004ff027e24 */ /* 0x000fc8000f8e00ff */
[----:B------:R-:W3:Y:S02]  /*2670*/  REDUX UR7, R2 ;  /* 0x00000000020773c4 */ /* 0x000ee40000000000 */
[----:B------:R4:W-:Y:S01]  /*2680*/  UTCATOMSWS.AND URZ, UR4 ;  /* 0x0000000400ff79e3 */ /* 0x0009e20008000000 */
[----:B--2---:R-:W-:Y:S01]  /*2690*/  ISETP.EQ.U32.AND P0, PT, R0, UR5, PT ;  /* 0x0000000500007c0c */ /* 0x004fe2000bf02070 */
[----:B---3--:R-:W-:-:S12]  /*26a0*/  IMAD.U32 R0, RZ, RZ, UR7 ;  /* 0x00000007ff007e24 */ /* 0x008fd8000f8e00ff */
[----:B------:R4:W-:Y:S01]  /*26b0*/  @P0 ATOMS.AND RZ, [UR6], R0 ;  /* 0x00000000ffff098c */ /* 0x0009e2000a800006 */
[----:B------:R-:W-:Y:S05]  /*26c0*/  BRA `(.L_x_67) ;  /* 0x0000000000147947 */ /* 0x000fea0003800000 */
.L_x_69:
[----:B------:R-:W-:-:S07]  /*26d0*/  MOV R2, 0x26f0 ;  /* 0x000026f000027802 */ /* 0x000fce0000000f00 */
[----:B-1----:R-:W-:Y:S05]  /*26e0*/  CALL.REL.NOINC `($__internal_0_$__cuda_sm10x_tcgen05_guardrail_trap_col_being_dealloced_not_returned_by_alloc) ;  /* 0x0000000000447944 */ /* 0x002fea0003c00000 */
[----:B------:R-:W-:Y:S05]  /*26f0*/  BRA `(.L_x_67) ;  /* 0x0000000000087947 */ /* 0x000fea0003800000 */
.L_x_68:
[----:B------:R-:W-:-:S07]  /*2700*/  MOV R2, 0x2720 ;  /* 0x0000272000027802 */ /* 0x000fce0000000f00 */
[----:B-1----:R-:W-:Y:S05]  /*2710*/  CALL.REL.NOINC `($__internal_2_$__cuda_sm10x_tcgen05_guardrail_trap_unallocated_columns_being_dealloced) ;  /* 0x0000000000507944 */ /* 0x002fea0003c00000 */
.L_x_67:
[----:B------:R-:W-:Y:S01]  /*2720*/  NOP ;  /* 0x0000000000007918 */ /* 0x000fe20000000000 */
[----:B----4-:R-:W-:Y:S05]  /*2730*/  EXIT ;  /* 0x000000000000794d */ /* 0x010fea0003800000 */
.L_x_56:
[----:B------:R-:W2:Y:S02]  /*2740*/  SYNCS.PHASECHK.TRANS64.TRYWAIT P0, [UR8+0x6000], RZ ;  /* 0x006000ffff0075a7 */ /* 0x000ea40008001108 */
[----:B--2---:R-:W-:Y:S05]  /*2750*/  @!P0 BRA `(.L_x_56) ;  /* 0xfffffffc00f88947 */ /* 0x004fea000383ffff */
[----:B------:R-:W-:Y:S05]  /*2760*/  BRA `(.L_x_70) ;  /* 0xfffffff000987947 */ /* 0x000fea000383ffff */
.L_x_58:
[----:B------:R-:W2:Y:S02]  /*2770*/  SYNCS.PHASECHK.TRANS64.TRYWAIT P1, [UR8+0x6010], RZ ;  /* 0x006010ffff0075a7 */ /* 0x000ea40008021108 */
[----:B--2---:R-:W-:Y:S05]  /*2780*/  @!P1 BRA `(.L_x_58) ;  /* 0xfffffffc00f89947 */ /* 0x004fea000383ffff */
[----:B------:R-:W-:Y:S05]  /*2790*/  BRA `(.L_x_71) ;  /* 0xfffffff400147947 */ /* 0x000fea000383ffff */
.L_x_59:
[----:B------:R-:W3:Y:S02]  /*27a0*/  SYNCS.PHASECHK.TRANS64.TRYWAIT P0, [UR28+0x6000], R2 ;  /* 0x00600002ff0075a7 */ /* 0x000ee4000800111c */
[----:B---3--:R-:W-:Y:S05]  /*27b0*/  @!P0 BRA `(.L_x_59) ;  /* 0xfffffffc00f88947 */ /* 0x008fea000383ffff */
[----:B------:R-:W-:Y:S05]  /*27c0*/  BRA `(.L_x_72) ;  /* 0xfffffff400947947 */ /* 0x000fea000383ffff */
.L_x_61:
[----:B------:R-:W3:Y:S02]  /*27d0*/  SYNCS.PHASECHK.TRANS64.TRYWAIT P0, [UR28+0x6010], R2 ;  /* 0x00601002ff0075a7 */ /* 0x000ee4000800111c */
[----:B---3--:R-:W-:Y:S05]  /*27e0*/  @!P0 BRA `(.L_x_61) ;  /* 0xfffffffc00f88947 */ /* 0x008fea000383ffff */
[----:B------:R-:W-:Y:S05]  /*27f0*/  BRA `(.L_x_73) ;  /* 0xfffffff800047947 */ /* 0x000fea000383ffff */
        .weak           $__internal_0_$__cuda_sm10x_tcgen05_guardrail_trap_col_being_dealloced_not_returned_by_alloc
        .type           $__internal_0_$__cuda_sm10x_tcgen05_guardrail_trap_col_being_dealloced_not_returned_by_alloc,@function
        .size           $__internal_0_$__cuda_sm10x_tcgen05_guardrail_trap_col_being_dealloced_not_returned_by_alloc,($__internal_1_$__cuda_sm10x_tcgen05_guardrail_trap_phase_invalid_during_alloc - $__internal_0_$__cuda_sm10x_tcgen05_guardrail_trap_col_being_dealloced_not_returned_by_alloc)
$__internal_0_$__cuda_sm10x_tcgen05_guardrail_trap_col_being_dealloced_not_returned_by_alloc:
[----:B------:R-:W-:Y:S05]  /*2800*/  BPT.TRAP 0x1 ;  /* 0x000000040000795c */ /* 0x000fea0000300000 */
[----:B------:R-:W-:-:S04]  /*2810*/  IMAD.MOV.U32 R3, RZ, RZ, 0x0 ;  /* 0x00000000ff037424 */ /* 0x000fc800078e00ff */
[----:B------:R-:W-:Y:S05]  /*2820*/  RET.REL.NODEC R2 `(gluon_tcgen05) ;  /* 0xffffffd402f47950 */ /* 0x000fea0003c3ffff */
        .weak           $__internal_1_$__cuda_sm10x_tcgen05_guardrail_trap_phase_invalid_during_alloc
        .type           $__internal_1_$__cuda_sm10x_tcgen05_guardrail_trap_phase_invalid_during_alloc,@function
        .size           $__internal_1_$__cuda_sm10x_tcgen05_guardrail_trap_phase_invalid_during_alloc,($__internal_2_$__cuda_sm10x_tcgen05_guardrail_trap_unallocated_columns_being_dealloced - $__internal_1_$__cuda_sm10x_tcgen05_guardrail_trap_phase_invalid_during_alloc)
$__internal_1_$__cuda_sm10x_tcgen05_guardrail_trap_phase_invalid_during_alloc:
[----:B------:R-:W-:Y:S05]  /*2830*/  BPT.TRAP 0x1 ;  /* 0x000000040000795c */ /* 0x000fea0000300000 */
[----:B------:R-:W-:-:S04]  /*2840*/  IMAD.MOV.U32 R3, RZ, RZ, 0x0 ;  /* 0x00000000ff037424 */ /* 0x000fc800078e00ff */
[----:B------:R-:W-:Y:S05]  /*2850*/  RET.REL.NODEC R2 `(gluon_tcgen05) ;  /* 0xffffffd402e87950 */ /* 0x000fea0003c3ffff */
        .weak           $__internal_2_$__cuda_sm10x_tcgen05_guardrail_trap_unallocated_columns_being_dealloced
        .type           $__internal_2_$__cuda_sm10x_tcgen05_guardrail_trap_unallocated_columns_being_dealloced,@function
        .size           $__internal_2_$__cuda_sm10x_tcgen05_guardrail_trap_unallocated_columns_being_dealloced,(.L_x_77 - $__internal_2_$__cuda_sm10x_tcgen05_guardrail_trap_unallocated_columns_being_dealloced)
$__internal_2_$__cuda_sm10x_tcgen05_guardrail_trap_unallocated_columns_being_dealloced:
[----:B------:R-:W-:Y:S05]  /*2860*/  BPT.TRAP 0x1 ;  /* 0x000000040000795c */ /* 0x000fea0000300000 */
[----:B------:R-:W-:-:S04]  /*2870*/  IMAD.MOV.U32 R3, RZ, RZ, 0x0 ;  /* 0x00000000ff037424 */ /* 0x000fc800078e00ff */
[----:B------:R-:W-:Y:S05]  /*2880*/  RET.REL.NODEC R2 `(gluon_tcgen05) ;  /* 0xffffffd402dc7950 */ /* 0x000fea0003c3ffff */
.L_x_74:
[----:B------:R-:W-:-:S00]  /*2890*/  BRA `(.L_x_74) ;  /* 0xfffffffc00fc7947 */ /* 0x000fc0000383ffff */
[----:B------:R-:W-:-:S00]  /*28a0*/  NOP ;  /* 0x0000000000007918 */ /* 0x000fc00000000000 */
        /* <DEDUP_REMOVED lines=13> */
.L_x_77:


//--------------------- .nv.shared.gluon_tcgen05  --------------------------
	.section	.nv.shared.gluon_tcgen05,"aw",@nobits
	.sectionflags	@""
	.align	16
	.zero		1024


//--------------------- .nv.shared.reserved.0     --------------------------
	.section	.nv.shared.reserved.0,"aw",@nobits
	.align	8
	.weak		__nv_reservedSMEM_offset_0_alias
	.size		__nv_reservedSMEM_offset_0_alias, 0, 64
	.other		__nv_reservedSMEM_offset_0_alias,@"STO_CUDA_RESERVED_SHARED STV_DEFAULT"
__nv_reservedSMEM_offset_0_alias:
	.zero		0
.nv.shared.reserved.0:
	.zero		64
	.weak		__nv_reservedSMEM_allocation_phase
	.type		__nv_reservedSMEM_allocation_phase,@object
	.size		__nv_reservedSMEM_allocation_phase,(.L_0 - __nv_reservedSMEM_allocation_phase)
__nv_reservedSMEM_allocation_phase:
	.zero		1
.L_0:
	.zero		7
	.weak		__nv_reservedSMEM_devtool_atexit_pc
	.type		__nv_reservedSMEM_devtool_atexit_pc,@object
	.size		__nv_reservedSMEM_devtool_atexit_pc,(__nv_reservedSMEM_allocation_mask - __nv_reservedSMEM_devtool_atexit_pc)
__nv_reservedSMEM_devtool_atexit_pc:
	.zero		8
	.weak		__nv_reservedSMEM_allocation_mask
	.type		__nv_reservedSMEM_allocation_mask,@object
	.size		__nv_reservedSMEM_allocation_mask,(.L_2 - __nv_reservedSMEM_allocation_mask)
__nv_reservedSMEM_allocation_mask:
	.zero		4
.L_2:


//--------------------- .nv.constant0.gluon_tcgen05 --------------------------
	.section	.nv.constant0.gluon_tcgen05,"a",@progbits
	.sectionflags	@""
	.align	4
.nv.constant0.gluon_tcgen05:
	.zero		976


//--------------------- SYMBOLS --------------------------

	.type		.nv.reservedSmem.offset0,@object
	.size		.nv.reservedSmem.offset0,0x4
	.type		.nv.reservedSmem.cap,@object
	.size		.nv.reservedSmem.cap,0x4
